//
// Generated by NVIDIA NVVM Compiler
//
// Compiler Build ID: CL-36424714
// Cuda compilation tools, release 13.0, V13.0.88
// Based on NVVM 20.0.0
//

.version 9.0
.target sm_100
.address_size 64

	// .globl	stage_aerodinamica
.extern .func  (.param .b64 func_retval0) malloc
(
	.param .b64 malloc_param_0
)
;
.func  (.param .b64 func_retval0) __internal_accurate_pow
(
	.param .b64 __internal_accurate_pow_param_0,
	.param .b64 __internal_accurate_pow_param_1
)
;

.visible .entry stage_aerodinamica(
	.param .u64 .ptr .align 1 stage_aerodinamica_param_0,
	.param .u64 .ptr .align 1 stage_aerodinamica_param_1,
	.param .u64 .ptr .align 1 stage_aerodinamica_param_2,
	.param .u64 .ptr .align 1 stage_aerodinamica_param_3,
	.param .align 16 .b8 stage_aerodinamica_param_4[16],
	.param .align 16 .b8 stage_aerodinamica_param_5[16],
	.param .f32 stage_aerodinamica_param_6,
	.param .f32 stage_aerodinamica_param_7,
	.param .f32 stage_aerodinamica_param_8,
	.param .f32 stage_aerodinamica_param_9,
	.param .u32 stage_aerodinamica_param_10
)
{
	.reg .pred 	%p<49>;
	.reg .b32 	%r<159>;
	.reg .b32 	%f<110>;
	.reg .b64 	%rd<89>;
	.reg .b64 	%fd<72>;

	ld.param.u64 	%rd5, [stage_aerodinamica_param_0];
	ld.param.u64 	%rd6, [stage_aerodinamica_param_1];
	ld.param.u64 	%rd7, [stage_aerodinamica_param_2];
	ld.param.u64 	%rd8, [stage_aerodinamica_param_3];
	ld.param.v4.f32 	{%f3, %f4, %f5, %f6}, [stage_aerodinamica_param_4];
	ld.param.v4.f32 	{%f7, %f8, %f9, %f10}, [stage_aerodinamica_param_5];
	ld.param.f32 	%f11, [stage_aerodinamica_param_6];
	ld.param.f32 	%f12, [stage_aerodinamica_param_7];
	ld.param.f32 	%f13, [stage_aerodinamica_param_9];
	ld.param.u32 	%r30, [stage_aerodinamica_param_10];
	cvta.to.global.u64 	%rd1, %rd7;
	cvta.to.global.u64 	%rd2, %rd8;
	cvta.to.global.u64 	%rd3, %rd6;
	mov.u32 	%r31, %tid.x;
	mov.u32 	%r32, %ctaid.x;
	mov.u32 	%r33, %ntid.x;
	mad.lo.s32 	%r1, %r32, %r33, %r31;
	mul.wide.s32 	%rd9, %r30, 4;
	{ // callseq 0, 0
	.param .b64 param0;
	st.param.b64 	[param0], %rd9;
	.param .b64 retval0;
	call.uni (retval0), 
	malloc, 
	(
	param0
	);
	ld.param.b64 	%rd10, [retval0];
	} // callseq 0
	setp.lt.s32 	%p1, %r30, 1;
	@%p1 bra 	$L__BB0_13;
	and.b32  	%r2, %r30, 7;
	setp.lt.u32 	%p2, %r30, 8;
	mov.u32 	%r155, %r30;
	mov.u32 	%r156, %r1;
	@%p2 bra 	$L__BB0_5;
	add.s32 	%r151, %r30, -4;
	and.b32  	%r34, %r30, 2147483640;
	neg.s32 	%r150, %r34;
	mov.u32 	%r156, %r1;
$L__BB0_3:
	.pragma "nounroll";
	add.s32 	%r35, %r151, 3;
	mul.wide.u32 	%rd11, %r35, 4;
	add.s64 	%rd12, %rd3, %rd11;
	ld.global.u32 	%r36, [%rd12];
	div.s32 	%r37, %r156, %r36;
	mul.lo.s32 	%r38, %r37, %r36;
	sub.s32 	%r39, %r156, %r38;
	add.s64 	%rd13, %rd2, %rd11;
	ld.global.f32 	%f14, [%rd13];
	cvt.rn.f32.s32 	%f15, %r39;
	add.s64 	%rd14, %rd1, %rd11;
	ld.global.f32 	%f16, [%rd14];
	fma.rn.f32 	%f17, %f16, %f15, %f14;
	add.s64 	%rd15, %rd10, %rd11;
	st.f32 	[%rd15], %f17;
	add.s32 	%r40, %r151, 2;
	mul.wide.u32 	%rd16, %r40, 4;
	add.s64 	%rd17, %rd3, %rd16;
	ld.global.u32 	%r41, [%rd17];
	div.s32 	%r42, %r37, %r41;
	mul.lo.s32 	%r43, %r42, %r41;
	sub.s32 	%r44, %r37, %r43;
	add.s64 	%rd18, %rd2, %rd16;
	ld.global.f32 	%f18, [%rd18];
	cvt.rn.f32.s32 	%f19, %r44;
	add.s64 	%rd19, %rd1, %rd16;
	ld.global.f32 	%f20, [%rd19];
	fma.rn.f32 	%f21, %f20, %f19, %f18;
	add.s64 	%rd20, %rd10, %rd16;
	st.f32 	[%rd20], %f21;
	add.s32 	%r45, %r151, 1;
	mul.wide.u32 	%rd21, %r45, 4;
	add.s64 	%rd22, %rd3, %rd21;
	ld.global.u32 	%r46, [%rd22];
	div.s32 	%r47, %r42, %r46;
	mul.lo.s32 	%r48, %r47, %r46;
	sub.s32 	%r49, %r42, %r48;
	add.s64 	%rd23, %rd2, %rd21;
	ld.global.f32 	%f22, [%rd23];
	cvt.rn.f32.s32 	%f23, %r49;
	add.s64 	%rd24, %rd1, %rd21;
	ld.global.f32 	%f24, [%rd24];
	fma.rn.f32 	%f25, %f24, %f23, %f22;
	add.s64 	%rd25, %rd10, %rd21;
	st.f32 	[%rd25], %f25;
	add.s32 	%r50, %r151, -4;
	mul.wide.u32 	%rd26, %r151, 4;
	add.s64 	%rd27, %rd3, %rd26;
	ld.global.u32 	%r51, [%rd27];
	div.s32 	%r52, %r47, %r51;
	mul.lo.s32 	%r53, %r52, %r51;
	sub.s32 	%r54, %r47, %r53;
	add.s64 	%rd28, %rd2, %rd26;
	ld.global.f32 	%f26, [%rd28];
	cvt.rn.f32.s32 	%f27, %r54;
	add.s64 	%rd29, %rd1, %rd26;
	ld.global.f32 	%f28, [%rd29];
	fma.rn.f32 	%f29, %f28, %f27, %f26;
	add.s64 	%rd30, %rd10, %rd26;
	st.f32 	[%rd30], %f29;
	add.s32 	%r55, %r151, -1;
	mul.wide.u32 	%rd31, %r55, 4;
	add.s64 	%rd32, %rd3, %rd31;
	ld.global.u32 	%r56, [%rd32];
	div.s32 	%r57, %r52, %r56;
	mul.lo.s32 	%r58, %r57, %r56;
	sub.s32 	%r59, %r52, %r58;
	add.s64 	%rd33, %rd2, %rd31;
	ld.global.f32 	%f30, [%rd33];
	cvt.rn.f32.s32 	%f31, %r59;
	add.s64 	%rd34, %rd1, %rd31;
	ld.global.f32 	%f32, [%rd34];
	fma.rn.f32 	%f33, %f32, %f31, %f30;
	add.s64 	%rd35, %rd10, %rd31;
	st.f32 	[%rd35], %f33;
	add.s32 	%r60, %r151, -2;
	mul.wide.u32 	%rd36, %r60, 4;
	add.s64 	%rd37, %rd3, %rd36;
	ld.global.u32 	%r61, [%rd37];
	div.s32 	%r62, %r57, %r61;
	mul.lo.s32 	%r63, %r62, %r61;
	sub.s32 	%r64, %r57, %r63;
	add.s64 	%rd38, %rd2, %rd36;
	ld.global.f32 	%f34, [%rd38];
	cvt.rn.f32.s32 	%f35, %r64;
	add.s64 	%rd39, %rd1, %rd36;
	ld.global.f32 	%f36, [%rd39];
	fma.rn.f32 	%f37, %f36, %f35, %f34;
	add.s64 	%rd40, %rd10, %rd36;
	st.f32 	[%rd40], %f37;
	add.s32 	%r65, %r151, -3;
	mul.wide.u32 	%rd41, %r65, 4;
	add.s64 	%rd42, %rd3, %rd41;
	ld.global.u32 	%r66, [%rd42];
	div.s32 	%r67, %r62, %r66;
	mul.lo.s32 	%r68, %r67, %r66;
	sub.s32 	%r69, %r62, %r68;
	add.s64 	%rd43, %rd2, %rd41;
	ld.global.f32 	%f38, [%rd43];
	cvt.rn.f32.s32 	%f39, %r69;
	add.s64 	%rd44, %rd1, %rd41;
	ld.global.f32 	%f40, [%rd44];
	fma.rn.f32 	%f41, %f40, %f39, %f38;
	add.s64 	%rd45, %rd10, %rd41;
	st.f32 	[%rd45], %f41;
	mul.wide.u32 	%rd46, %r50, 4;
	add.s64 	%rd47, %rd3, %rd46;
	ld.global.u32 	%r70, [%rd47];
	div.s32 	%r156, %r67, %r70;
	mul.lo.s32 	%r71, %r156, %r70;
	sub.s32 	%r72, %r67, %r71;
	add.s64 	%rd48, %rd2, %rd46;
	ld.global.f32 	%f42, [%rd48];
	cvt.rn.f32.s32 	%f43, %r72;
	add.s64 	%rd49, %rd1, %rd46;
	ld.global.f32 	%f44, [%rd49];
	fma.rn.f32 	%f45, %f44, %f43, %f42;
	add.s64 	%rd50, %rd10, %rd46;
	st.f32 	[%rd50], %f45;
	add.s32 	%r151, %r151, -8;
	add.s32 	%r150, %r150, 8;
	setp.ne.s32 	%p3, %r150, 0;
	@%p3 bra 	$L__BB0_3;
	add.s32 	%r155, %r151, 4;
$L__BB0_5:
	setp.eq.s32 	%p4, %r2, 0;
	@%p4 bra 	$L__BB0_13;
	and.b32  	%r14, %r30, 3;
	setp.lt.u32 	%p5, %r2, 4;
	@%p5 bra 	$L__BB0_8;
	add.s32 	%r73, %r155, -1;
	mul.wide.u32 	%rd51, %r73, 4;
	add.s64 	%rd52, %rd3, %rd51;
	ld.global.u32 	%r74, [%rd52];
	div.s32 	%r75, %r156, %r74;
	mul.lo.s32 	%r76, %r75, %r74;
	sub.s32 	%r77, %r156, %r76;
	add.s64 	%rd53, %rd2, %rd51;
	ld.global.f32 	%f46, [%rd53];
	cvt.rn.f32.s32 	%f47, %r77;
	add.s64 	%rd54, %rd1, %rd51;
	ld.global.f32 	%f48, [%rd54];
	fma.rn.f32 	%f49, %f48, %f47, %f46;
	add.s64 	%rd55, %rd10, %rd51;
	st.f32 	[%rd55], %f49;
	add.s32 	%r78, %r155, -2;
	mul.wide.u32 	%rd56, %r78, 4;
	add.s64 	%rd57, %rd3, %rd56;
	ld.global.u32 	%r79, [%rd57];
	div.s32 	%r80, %r75, %r79;
	mul.lo.s32 	%r81, %r80, %r79;
	sub.s32 	%r82, %r75, %r81;
	add.s64 	%rd58, %rd2, %rd56;
	ld.global.f32 	%f50, [%rd58];
	cvt.rn.f32.s32 	%f51, %r82;
	add.s64 	%rd59, %rd1, %rd56;
	ld.global.f32 	%f52, [%rd59];
	fma.rn.f32 	%f53, %f52, %f51, %f50;
	add.s64 	%rd60, %rd10, %rd56;
	st.f32 	[%rd60], %f53;
	add.s32 	%r83, %r155, -3;
	mul.wide.u32 	%rd61, %r83, 4;
	add.s64 	%rd62, %rd3, %rd61;
	ld.global.u32 	%r84, [%rd62];
	div.s32 	%r85, %r80, %r84;
	mul.lo.s32 	%r86, %r85, %r84;
	sub.s32 	%r87, %r80, %r86;
	add.s64 	%rd63, %rd2, %rd61;
	ld.global.f32 	%f54, [%rd63];
	cvt.rn.f32.s32 	%f55, %r87;
	add.s64 	%rd64, %rd1, %rd61;
	ld.global.f32 	%f56, [%rd64];
	fma.rn.f32 	%f57, %f56, %f55, %f54;
	add.s64 	%rd65, %rd10, %rd61;
	st.f32 	[%rd65], %f57;
	add.s32 	%r155, %r155, -4;
	mul.wide.u32 	%rd66, %r155, 4;
	add.s64 	%rd67, %rd3, %rd66;
	ld.global.u32 	%r88, [%rd67];
	div.s32 	%r156, %r85, %r88;
	mul.lo.s32 	%r89, %r156, %r88;
	sub.s32 	%r90, %r85, %r89;
	add.s64 	%rd68, %rd2, %rd66;
	ld.global.f32 	%f58, [%rd68];
	cvt.rn.f32.s32 	%f59, %r90;
	add.s64 	%rd69, %rd1, %rd66;
	ld.global.f32 	%f60, [%rd69];
	fma.rn.f32 	%f61, %f60, %f59, %f58;
	add.s64 	%rd70, %rd10, %rd66;
	st.f32 	[%rd70], %f61;
$L__BB0_8:
	setp.eq.s32 	%p6, %r14, 0;
	@%p6 bra 	$L__BB0_13;
	setp.eq.s32 	%p7, %r14, 1;
	@%p7 bra 	$L__BB0_11;
	add.s32 	%r91, %r155, -1;
	mul.wide.u32 	%rd71, %r91, 4;
	add.s64 	%rd72, %rd3, %rd71;
	ld.global.u32 	%r92, [%rd72];
	div.s32 	%r93, %r156, %r92;
	mul.lo.s32 	%r94, %r93, %r92;
	sub.s32 	%r95, %r156, %r94;
	add.s64 	%rd73, %rd2, %rd71;
	ld.global.f32 	%f62, [%rd73];
	cvt.rn.f32.s32 	%f63, %r95;
	add.s64 	%rd74, %rd1, %rd71;
	ld.global.f32 	%f64, [%rd74];
	fma.rn.f32 	%f65, %f64, %f63, %f62;
	add.s64 	%rd75, %rd10, %rd71;
	st.f32 	[%rd75], %f65;
	add.s32 	%r155, %r155, -2;
	mul.wide.u32 	%rd76, %r155, 4;
	add.s64 	%rd77, %rd3, %rd76;
	ld.global.u32 	%r96, [%rd77];
	div.s32 	%r156, %r93, %r96;
	mul.lo.s32 	%r97, %r156, %r96;
	sub.s32 	%r98, %r93, %r97;
	add.s64 	%rd78, %rd2, %rd76;
	ld.global.f32 	%f66, [%rd78];
	cvt.rn.f32.s32 	%f67, %r98;
	add.s64 	%rd79, %rd1, %rd76;
	ld.global.f32 	%f68, [%rd79];
	fma.rn.f32 	%f69, %f68, %f67, %f66;
	add.s64 	%rd80, %rd10, %rd76;
	st.f32 	[%rd80], %f69;
$L__BB0_11:
	and.b32  	%r99, %r30, 1;
	setp.eq.b32 	%p8, %r99, 1;
	not.pred 	%p9, %p8;
	@%p9 bra 	$L__BB0_13;
	add.s32 	%r100, %r155, -1;
	mul.wide.u32 	%rd81, %r100, 4;
	add.s64 	%rd82, %rd3, %rd81;
	ld.global.u32 	%r101, [%rd82];
	rem.s32 	%r102, %r156, %r101;
	add.s64 	%rd83, %rd2, %rd81;
	ld.global.f32 	%f70, [%rd83];
	cvt.rn.f32.s32 	%f71, %r102;
	add.s64 	%rd84, %rd1, %rd81;
	ld.global.f32 	%f72, [%rd84];
	fma.rn.f32 	%f73, %f72, %f71, %f70;
	add.s64 	%rd85, %rd10, %rd81;
	st.f32 	[%rd85], %f73;
$L__BB0_13:
	mov.f64 	%fd22, 0d4000000000000000;
	{
	.reg .b32 %temp; 
	mov.b64 	{%temp, %r23}, %fd22;
	}
	and.b32  	%r24, %r23, 2146435072;
	ld.f32 	%f1, [%rd10];
	ld.f32 	%f2, [%rd10+4];
	cvt.f64.f32 	%fd1, %f2;
	{
	.reg .b32 %temp; 
	mov.b64 	{%temp, %r25}, %fd1;
	}
	mov.f64 	%fd23, 0d4010000000000000;
	{
	.reg .b32 %temp; 
	mov.b64 	{%temp, %r103}, %fd23;
	}
	and.b32  	%r27, %r103, 2146435072;
	setp.eq.s32 	%p10, %r27, 1072693248;
	abs.f64 	%fd2, %fd1;
	{ // callseq 1, 0
	.param .b64 param0;
	st.param.f64 	[param0], %fd2;
	.param .b64 param1;
	st.param.f64 	[param1], 0d4010000000000000;
	.param .b64 retval0;
	call.uni (retval0), 
	__internal_accurate_pow, 
	(
	param0, 
	param1
	);
	ld.param.f64 	%fd24, [retval0];
	} // callseq 1
	setp.lt.s32 	%p11, %r25, 0;
	neg.f64 	%fd26, %fd24;
	selp.f64 	%fd27, %fd26, %fd24, %p10;
	selp.f64 	%fd67, %fd27, %fd24, %p11;
	setp.neu.f32 	%p12, %f2, 0f00000000;
	@%p12 bra 	$L__BB0_15;
	selp.b32 	%r104, %r25, 0, %p10;
	setp.lt.s32 	%p14, %r103, 0;
	or.b32  	%r105, %r104, 2146435072;
	selp.b32 	%r106, %r105, %r104, %p14;
	mov.b32 	%r107, 0;
	mov.b64 	%fd67, {%r107, %r106};
$L__BB0_15:
	add.f64 	%fd28, %fd1, 0d4010000000000000;
	{
	.reg .b32 %temp; 
	mov.b64 	{%temp, %r108}, %fd28;
	}
	and.b32  	%r109, %r108, 2146435072;
	setp.ne.s32 	%p15, %r109, 2146435072;
	@%p15 bra 	$L__BB0_20;
	setp.num.f32 	%p16, %f2, %f2;
	@%p16 bra 	$L__BB0_18;
	mov.f64 	%fd29, 0d4010000000000000;
	add.rn.f64 	%fd67, %fd1, %fd29;
	bra.uni 	$L__BB0_20;
$L__BB0_18:
	setp.neu.f64 	%p17, %fd2, 0d7FF0000000000000;
	@%p17 bra 	$L__BB0_20;
	setp.lt.s32 	%p20, %r103, 0;
	selp.b32 	%r111, 0, 2146435072, %p20;
	and.b32  	%r112, %r103, 2147483647;
	setp.ne.s32 	%p21, %r112, 1071644672;
	or.b32  	%r113, %r111, -2147483648;
	selp.b32 	%r114, %r113, %r111, %p21;
	selp.b32 	%r115, %r114, %r111, %p10;
	selp.b32 	%r116, %r115, %r111, %p11;
	mov.b32 	%r117, 0;
	mov.b64 	%fd67, {%r117, %r116};
$L__BB0_20:
	mov.f64 	%fd30, 0d4008000000000000;
	{
	.reg .b32 %temp; 
	mov.b64 	{%temp, %r118}, %fd30;
	}
	and.b32  	%r29, %r118, 2146435072;
	setp.eq.s32 	%p24, %r29, 1073741824;
	{ // callseq 2, 0
	.param .b64 param0;
	st.param.f64 	[param0], %fd2;
	.param .b64 param1;
	st.param.f64 	[param1], 0d4008000000000000;
	.param .b64 retval0;
	call.uni (retval0), 
	__internal_accurate_pow, 
	(
	param0, 
	param1
	);
	ld.param.f64 	%fd31, [retval0];
	} // callseq 2
	neg.f64 	%fd33, %fd31;
	selp.f64 	%fd34, %fd33, %fd31, %p24;
	selp.f64 	%fd69, %fd34, %fd31, %p11;
	@%p12 bra 	$L__BB0_22;
	selp.b32 	%r119, %r25, 0, %p24;
	setp.lt.s32 	%p26, %r118, 0;
	or.b32  	%r120, %r119, 2146435072;
	selp.b32 	%r121, %r120, %r119, %p26;
	mov.b32 	%r122, 0;
	mov.b64 	%fd69, {%r122, %r121};
$L__BB0_22:
	add.f64 	%fd35, %fd1, 0d4008000000000000;
	{
	.reg .b32 %temp; 
	mov.b64 	{%temp, %r123}, %fd35;
	}
	and.b32  	%r124, %r123, 2146435072;
	setp.ne.s32 	%p27, %r124, 2146435072;
	@%p27 bra 	$L__BB0_27;
	setp.num.f32 	%p28, %f2, %f2;
	@%p28 bra 	$L__BB0_25;
	mov.f64 	%fd36, 0d4008000000000000;
	add.rn.f64 	%fd69, %fd1, %fd36;
	bra.uni 	$L__BB0_27;
$L__BB0_25:
	setp.neu.f64 	%p29, %fd2, 0d7FF0000000000000;
	@%p29 bra 	$L__BB0_27;
	setp.lt.s32 	%p32, %r118, 0;
	selp.b32 	%r126, 0, 2146435072, %p32;
	and.b32  	%r127, %r118, 2147483647;
	setp.ne.s32 	%p33, %r127, 1071644672;
	or.b32  	%r128, %r126, -2147483648;
	selp.b32 	%r129, %r128, %r126, %p33;
	selp.b32 	%r130, %r129, %r126, %p24;
	selp.b32 	%r131, %r130, %r126, %p11;
	mov.b32 	%r132, 0;
	mov.b64 	%fd69, {%r132, %r131};
$L__BB0_27:
	setp.eq.s32 	%p36, %r24, 1062207488;
	mul.f64 	%fd37, %fd69, 0dBFC3333340000000;
	fma.rn.f64 	%fd15, %fd67, 0d3FAAD42C40000000, %fd37;
	{ // callseq 3, 0
	.param .b64 param0;
	st.param.f64 	[param0], %fd2;
	.param .b64 param1;
	st.param.f64 	[param1], 0d4000000000000000;
	.param .b64 retval0;
	call.uni (retval0), 
	__internal_accurate_pow, 
	(
	param0, 
	param1
	);
	ld.param.f64 	%fd38, [retval0];
	} // callseq 3
	neg.f64 	%fd40, %fd38;
	selp.f64 	%fd41, %fd40, %fd38, %p36;
	selp.f64 	%fd71, %fd41, %fd38, %p11;
	@%p12 bra 	$L__BB0_29;
	selp.b32 	%r134, %r25, 0, %p36;
	setp.lt.s32 	%p38, %r23, 0;
	or.b32  	%r135, %r134, 2146435072;
	selp.b32 	%r136, %r135, %r134, %p38;
	mov.b32 	%r137, 0;
	mov.b64 	%fd71, {%r137, %r136};
$L__BB0_29:
	add.f64 	%fd42, %fd1, 0d4000000000000000;
	{
	.reg .b32 %temp; 
	mov.b64 	{%temp, %r138}, %fd42;
	}
	and.b32  	%r139, %r138, 2146435072;
	setp.ne.s32 	%p39, %r139, 2146435072;
	@%p39 bra 	$L__BB0_34;
	setp.num.f32 	%p40, %f2, %f2;
	@%p40 bra 	$L__BB0_32;
	mov.f64 	%fd43, 0d4000000000000000;
	add.rn.f64 	%fd71, %fd1, %fd43;
	bra.uni 	$L__BB0_34;
$L__BB0_32:
	setp.neu.f64 	%p41, %fd2, 0d7FF0000000000000;
	@%p41 bra 	$L__BB0_34;
	setp.lt.s32 	%p42, %r25, 0;
	setp.eq.s32 	%p43, %r24, 1062207488;
	setp.lt.s32 	%p44, %r23, 0;
	selp.b32 	%r141, 0, 2146435072, %p44;
	and.b32  	%r142, %r23, 2147483647;
	setp.ne.s32 	%p45, %r142, 1071644672;
	or.b32  	%r143, %r141, -2147483648;
	selp.b32 	%r144, %r143, %r141, %p45;
	selp.b32 	%r145, %r144, %r141, %p43;
	selp.b32 	%r146, %r145, %r141, %p42;
	mov.b32 	%r147, 0;
	mov.b64 	%fd71, {%r147, %r146};
$L__BB0_34:
	{ // callseq 4, 0
	.param .b64 param0;
	st.param.f64 	[param0], 0d3FADDDDDE0000000;
	.param .b64 param1;
	st.param.f64 	[param1], 0d4000000000000000;
	.param .b64 retval0;
	call.uni (retval0), 
	__internal_accurate_pow, 
	(
	param0, 
	param1
	);
	ld.param.f64 	%fd44, [retval0];
	} // callseq 4
	setp.eq.f32 	%p46, %f2, 0f3F800000;
	neg.f64 	%fd46, %fd44;
	mov.f64 	%fd47, 0d3FADDDDDE0000000;
	{
	.reg .b32 %temp; 
	mov.b64 	{%temp, %r148}, %fd47;
	}
	setp.lt.s32 	%p47, %r148, 0;
	setp.eq.s32 	%p48, %r24, 1062207488;
	selp.f64 	%fd48, %fd46, %fd44, %p48;
	selp.f64 	%fd49, %fd48, %fd44, %p47;
	add.f64 	%fd50, %fd49, %fd49;
	mov.f64 	%fd51, 0d3FF0000000000000;
	sub.f64 	%fd52, %fd51, %fd50;
	cvt.rn.f32.f64 	%f74, %fd52;
	cvta.to.global.u64 	%rd86, %rd5;
	fma.rn.f64 	%fd53, %fd71, 0d3FC53C3620000000, %fd15;
	selp.f64 	%fd54, 0d3FB17C1BE0000000, %fd53, %p46;
	mul.f32 	%f75, %f2, 0fBD9096BC;
	cvt.f64.f32 	%fd55, %f75;
	add.f64 	%fd56, %fd54, %fd55;
	add.f64 	%fd57, %fd56, 0d3F885F0700000000;
	cvt.rn.f32.f64 	%f76, %fd57;
	fma.rn.f32 	%f77, %f1, %f76, 0f3F800000;
	rcp.rn.f32 	%f78, %f77;
	cvt.f64.f32 	%fd58, %f11;
	cvt.f64.f32 	%fd59, %f78;
	mul.f64 	%fd60, %fd59, 0d400921F9F01B866E;
	cvt.f64.f32 	%fd61, %f1;
	mul.f64 	%fd62, %fd60, %fd61;
	div.rn.f64 	%fd63, %fd58, %fd62;
	add.f64 	%fd64, %fd63, 0d3FF0000000000000;
	rcp.rn.f64 	%fd65, %fd64;
	cvt.rn.f32.f64 	%f79, %fd65;
	mul.f32 	%f80, %f4, %f79;
	mul.f32 	%f81, %f5, %f79;
	mul.f32 	%f82, %f6, %f79;
	add.f32 	%f83, %f7, 0f3C6C17EB;
	add.f32 	%f84, %f8, 0f00000000;
	add.f32 	%f85, %f9, 0f00000000;
	add.f32 	%f86, %f10, 0f00000000;
	mul.f32 	%f87, %f78, %f74;
	rcp.rn.f32 	%f88, %f87;
	fma.rn.f32 	%f89, %f83, 0f3EC28F5C, %f88;
	fma.rn.f32 	%f90, %f84, 0f3EC28F5C, 0f00000000;
	fma.rn.f32 	%f91, %f85, 0f3EC28F5C, 0f00000000;
	fma.rn.f32 	%f92, %f86, 0f3EC28F5C, 0f00000000;
	mul.f32 	%f93, %f12, %f12;
	mul.f32 	%f94, %f12, %f93;
	mul.f32 	%f95, %f12, %f80;
	fma.rn.f32 	%f96, %f3, %f79, %f95;
	fma.rn.f32 	%f97, %f93, %f81, %f96;
	fma.rn.f32 	%f98, %f94, %f82, %f97;
	mul.f32 	%f99, %f98, 0f3F8CCCCD;
	mul.f32 	%f100, %f98, %f99;
	fma.rn.f32 	%f101, %f89, %f100, %f83;
	fma.rn.f32 	%f102, %f90, %f100, %f84;
	fma.rn.f32 	%f103, %f91, %f100, %f85;
	fma.rn.f32 	%f104, %f92, %f100, %f86;
	mul.f32 	%f105, %f13, %f13;
	mul.f32 	%f106, %f13, %f105;
	fma.rn.f32 	%f107, %f13, %f102, %f101;
	fma.rn.f32 	%f108, %f105, %f103, %f107;
	fma.rn.f32 	%f109, %f106, %f104, %f108;
	mul.wide.s32 	%rd87, %r1, 4;
	add.s64 	%rd88, %rd86, %rd87;
	st.global.f32 	[%rd88], %f109;
	ret;

}
.func  (.param .b64 func_retval0) __internal_accurate_pow(
	.param .b64 __internal_accurate_pow_param_0,
	.param .b64 __internal_accurate_pow_param_1
)
{
	.reg .pred 	%p<8>;
	.reg .b32 	%r<49>;
	.reg .b32 	%f<3>;
	.reg .b64 	%fd<109>;

	ld.param.f64 	%fd10, [__internal_accurate_pow_param_0];
	ld.param.f64 	%fd11, [__internal_accurate_pow_param_1];
	{
	.reg .b32 %temp; 
	mov.b64 	{%temp, %r46}, %fd10;
	}
	{
	.reg .b32 %temp; 
	mov.b64 	{%r45, %temp}, %fd10;
	}
	shr.u32 	%r47, %r46, 20;
	setp.gt.u32 	%p1, %r46, 1048575;
	@%p1 bra 	$L__BB1_2;
	mul.f64 	%fd12, %fd10, 0d4350000000000000;
	{
	.reg .b32 %temp; 
	mov.b64 	{%temp, %r46}, %fd12;
	}
	{
	.reg .b32 %temp; 
	mov.b64 	{%r45, %temp}, %fd12;
	}
	shr.u32 	%r16, %r46, 20;
	add.s32 	%r47, %r16, -54;
$L__BB1_2:
	add.s32 	%r48, %r47, -1023;
	and.b32  	%r17, %r46, -2146435073;
	or.b32  	%r18, %r17, 1072693248;
	mov.b64 	%fd107, {%r45, %r18};
	setp.lt.u32 	%p2, %r18, 1073127583;
	@%p2 bra 	$L__BB1_4;
	{
	.reg .b32 %temp; 
	mov.b64 	{%r19, %temp}, %fd107;
	}
	{
	.reg .b32 %temp; 
	mov.b64 	{%temp, %r20}, %fd107;
	}
	add.s32 	%r21, %r20, -1048576;
	mov.b64 	%fd107, {%r19, %r21};
	add.s32 	%r48, %r47, -1022;
$L__BB1_4:
	add.f64 	%fd13, %fd107, 0dBFF0000000000000;
	add.f64 	%fd14, %fd107, 0d3FF0000000000000;
	rcp.approx.ftz.f64 	%fd15, %fd14;
	neg.f64 	%fd16, %fd14;
	fma.rn.f64 	%fd17, %fd16, %fd15, 0d3FF0000000000000;
	fma.rn.f64 	%fd18, %fd17, %fd17, %fd17;
	fma.rn.f64 	%fd19, %fd18, %fd15, %fd15;
	mul.f64 	%fd20, %fd13, %fd19;
	fma.rn.f64 	%fd21, %fd13, %fd19, %fd20;
	mul.f64 	%fd22, %fd21, %fd21;
	fma.rn.f64 	%fd23, %fd22, 0d3EB0F5FF7D2CAFE2, 0d3ED0F5D241AD3B5A;
	fma.rn.f64 	%fd24, %fd23, %fd22, 0d3EF3B20A75488A3F;
	fma.rn.f64 	%fd25, %fd24, %fd22, 0d3F1745CDE4FAECD5;
	fma.rn.f64 	%fd26, %fd25, %fd22, 0d3F3C71C7258A578B;
	fma.rn.f64 	%fd27, %fd26, %fd22, 0d3F6249249242B910;
	fma.rn.f64 	%fd28, %fd27, %fd22, 0d3F89999999999DFB;
	sub.f64 	%fd29, %fd13, %fd21;
	add.f64 	%fd30, %fd29, %fd29;
	neg.f64 	%fd31, %fd21;
	fma.rn.f64 	%fd32, %fd31, %fd13, %fd30;
	mul.f64 	%fd33, %fd19, %fd32;
	fma.rn.f64 	%fd34, %fd22, %fd28, 0d3FB5555555555555;
	mov.f64 	%fd35, 0d3FB5555555555555;
	sub.f64 	%fd36, %fd35, %fd34;
	fma.rn.f64 	%fd37, %fd22, %fd28, %fd36;
	add.f64 	%fd38, %fd37, 0dBC46A4CB00B9E7B0;
	add.f64 	%fd39, %fd34, %fd38;
	sub.f64 	%fd40, %fd34, %fd39;
	add.f64 	%fd41, %fd38, %fd40;
	mul.rn.f64 	%fd42, %fd21, %fd21;
	neg.f64 	%fd43, %fd42;
	fma.rn.f64 	%fd44, %fd21, %fd21, %fd43;
	{
	.reg .b32 %temp; 
	mov.b64 	{%r22, %temp}, %fd33;
	}
	{
	.reg .b32 %temp; 
	mov.b64 	{%temp, %r23}, %fd33;
	}
	add.s32 	%r24, %r23, 1048576;
	mov.b64 	%fd45, {%r22, %r24};
	fma.rn.f64 	%fd46, %fd21, %fd45, %fd44;
	mul.rn.f64 	%fd47, %fd42, %fd21;
	neg.f64 	%fd48, %fd47;
	fma.rn.f64 	%fd49, %fd42, %fd21, %fd48;
	fma.rn.f64 	%fd50, %fd42, %fd33, %fd49;
	fma.rn.f64 	%fd51, %fd46, %fd21, %fd50;
	mul.rn.f64 	%fd52, %fd39, %fd47;
	neg.f64 	%fd53, %fd52;
	fma.rn.f64 	%fd54, %fd39, %fd47, %fd53;
	fma.rn.f64 	%fd55, %fd39, %fd51, %fd54;
	fma.rn.f64 	%fd56, %fd41, %fd47, %fd55;
	add.f64 	%fd57, %fd52, %fd56;
	sub.f64 	%fd58, %fd52, %fd57;
	add.f64 	%fd59, %fd56, %fd58;
	add.f64 	%fd60, %fd21, %fd57;
	sub.f64 	%fd61, %fd21, %fd60;
	add.f64 	%fd62, %fd57, %fd61;
	add.f64 	%fd63, %fd59, %fd62;
	add.f64 	%fd64, %fd33, %fd63;
	add.f64 	%fd65, %fd60, %fd64;
	sub.f64 	%fd66, %fd60, %fd65;
	add.f64 	%fd67, %fd64, %fd66;
	xor.b32  	%r25, %r48, -2147483648;
	mov.b32 	%r26, 1127219200;
	mov.b64 	%fd68, {%r25, %r26};
	mov.b32 	%r27, -2147483648;
	mov.b64 	%fd69, {%r27, %r26};
	sub.f64 	%fd70, %fd68, %fd69;
	fma.rn.f64 	%fd71, %fd70, 0d3FE62E42FEFA39EF, %fd65;
	fma.rn.f64 	%fd72, %fd70, 0dBFE62E42FEFA39EF, %fd71;
	sub.f64 	%fd73, %fd72, %fd65;
	sub.f64 	%fd74, %fd67, %fd73;
	fma.rn.f64 	%fd75, %fd70, 0d3C7ABC9E3B39803F, %fd74;
	add.f64 	%fd76, %fd71, %fd75;
	sub.f64 	%fd77, %fd71, %fd76;
	add.f64 	%fd78, %fd75, %fd77;
	{
	.reg .b32 %temp; 
	mov.b64 	{%temp, %r28}, %fd11;
	}
	{
	.reg .b32 %temp; 
	mov.b64 	{%r29, %temp}, %fd11;
	}
	shl.b32 	%r30, %r28, 1;
	setp.gt.u32 	%p3, %r30, -33554433;
	and.b32  	%r31, %r28, -15728641;
	selp.b32 	%r32, %r31, %r28, %p3;
	mov.b64 	%fd79, {%r29, %r32};
	mul.rn.f64 	%fd80, %fd76, %fd79;
	neg.f64 	%fd81, %fd80;
	fma.rn.f64 	%fd82, %fd76, %fd79, %fd81;
	fma.rn.f64 	%fd83, %fd78, %fd79, %fd82;
	add.f64 	%fd4, %fd80, %fd83;
	sub.f64 	%fd84, %fd80, %fd4;
	add.f64 	%fd5, %fd83, %fd84;
	fma.rn.f64 	%fd85, %fd4, 0d3FF71547652B82FE, 0d4338000000000000;
	{
	.reg .b32 %temp; 
	mov.b64 	{%r13, %temp}, %fd85;
	}
	mov.f64 	%fd86, 0dC338000000000000;
	add.rn.f64 	%fd87, %fd85, %fd86;
	fma.rn.f64 	%fd88, %fd87, 0dBFE62E42FEFA39EF, %fd4;
	fma.rn.f64 	%fd89, %fd87, 0dBC7ABC9E3B39803F, %fd88;
	fma.rn.f64 	%fd90, %fd89, 0d3E5ADE1569CE2BDF, 0d3E928AF3FCA213EA;
	fma.rn.f64 	%fd91, %fd90, %fd89, 0d3EC71DEE62401315;
	fma.rn.f64 	%fd92, %fd91, %fd89, 0d3EFA01997C89EB71;
	fma.rn.f64 	%fd93, %fd92, %fd89, 0d3F2A01A014761F65;
	fma.rn.f64 	%fd94, %fd93, %fd89, 0d3F56C16C1852B7AF;
	fma.rn.f64 	%fd95, %fd94, %fd89, 0d3F81111111122322;
	fma.rn.f64 	%fd96, %fd95, %fd89, 0d3FA55555555502A1;
	fma.rn.f64 	%fd97, %fd96, %fd89, 0d3FC5555555555511;
	fma.rn.f64 	%fd98, %fd97, %fd89, 0d3FE000000000000B;
	fma.rn.f64 	%fd99, %fd98, %fd89, 0d3FF0000000000000;
	fma.rn.f64 	%fd100, %fd99, %fd89, 0d3FF0000000000000;
	{
	.reg .b32 %temp; 
	mov.b64 	{%r14, %temp}, %fd100;
	}
	{
	.reg .b32 %temp; 
	mov.b64 	{%temp, %r15}, %fd100;
	}
	shl.b32 	%r33, %r13, 20;
	add.s32 	%r34, %r33, %r15;
	mov.b64 	%fd108, {%r14, %r34};
	{
	.reg .b32 %temp; 
	mov.b64 	{%temp, %r35}, %fd4;
	}
	mov.b32 	%f2, %r35;
	abs.f32 	%f1, %f2;
	setp.lt.f32 	%p4, %f1, 0f4086232B;
	@%p4 bra 	$L__BB1_7;
	setp.lt.f64 	%p5, %fd4, 0d0000000000000000;
	add.f64 	%fd101, %fd4, 0d7FF0000000000000;
	selp.f64 	%fd108, 0d0000000000000000, %fd101, %p5;
	setp.geu.f32 	%p6, %f1, 0f40874800;
	@%p6 bra 	$L__BB1_7;
	shr.u32 	%r36, %r13, 31;
	add.s32 	%r37, %r13, %r36;
	shr.s32 	%r38, %r37, 1;
	shl.b32 	%r39, %r38, 20;
	add.s32 	%r40, %r15, %r39;
	mov.b64 	%fd102, {%r14, %r40};
	sub.s32 	%r41, %r13, %r38;
	shl.b32 	%r42, %r41, 20;
	add.s32 	%r43, %r42, 1072693248;
	mov.b32 	%r44, 0;
	mov.b64 	%fd103, {%r44, %r43};
	mul.f64 	%fd108, %fd103, %fd102;
$L__BB1_7:
	abs.f64 	%fd104, %fd108;
	setp.eq.f64 	%p7, %fd104, 0d7FF0000000000000;
	fma.rn.f64 	%fd105, %fd108, %fd5, %fd108;
	selp.f64 	%fd106, %fd108, %fd105, %p7;
	st.param.f64 	[func_retval0], %fd106;
	ret;

}


// ===== COMPILED SASS (sm_100) =====

	.target	sm_100

	.elftype	@"ET_EXEC"


//--------------------- .note.nv.tkinfo           --------------------------
	.section	.note.nv.tkinfo,"",@"SHT_NOTE"
	.sectionflags	@"SHF_NOTE_NV_TKINFO"
	.tkinfo
        /*0018*/ 	.word	0x00000002
        /*0030*/ 	.string	""
        /*0030*/ 	.string	"ptxas"
        /*0030*/ 	.string	"Cuda compilation tools, release 13.0, V13.0.88"
        /*0030*/ 	.string	"Build cuda_13.0.r13.0/compiler.36424714_0"
        /*0030*/ 	.string	"-arch sm_100 -m 64 "



//--------------------- .note.nv.cuinfo           --------------------------
	.section	.note.nv.cuinfo,"",@"SHT_NOTE"
	.sectionflags	@"SHF_NOTE_NV_CUINFO"
        /*0018*/ 	.short	0x0002
        /*001a*/ 	.short	0x0064
        /*001c*/ 	.short	0x0082
	.zero		2


//--------------------- .nv.info                  --------------------------
	.section	.nv.info,"",@"SHT_CUDA_INFO"
	.align	4


	//----- nvinfo : EIATTR_REGCOUNT
	.align		4
        /*0000*/ 	.byte	0x04, 0x2f
        /*0002*/ 	.short	(.L_1 - .L_0)
	.align		4
.L_0:
        /*0004*/ 	.word	index@(stage_aerodinamica)
        /*0008*/ 	.word	0x00000022


	//----- nvinfo : EIATTR_FRAME_SIZE
	.align		4
.L_1:
        /*000c*/ 	.byte	0x04, 0x11
        /*000e*/ 	.short	(.L_3 - .L_2)
	.align		4
.L_2:
        /*0010*/ 	.word	index@($stage_aerodinamica$__internal_accurate_pow)
        /*0014*/ 	.word	0x00000000


	//----- nvinfo : EIATTR_FRAME_SIZE
	.align		4
.L_3:
        /*0018*/ 	.byte	0x04, 0x11
        /*001a*/ 	.short	(.L_5 - .L_4)
	.align		4
.L_4:
        /*001c*/ 	.word	index@($__internal_2_$__cuda_sm20_rcp_rn_f32_slowpath)
        /*0020*/ 	.word	0x00000000


	//----- nvinfo : EIATTR_FRAME_SIZE
	.align		4
.L_5:
        /*0024*/ 	.byte	0x04, 0x11
        /*0026*/ 	.short	(.L_7 - .L_6)
	.align		4
.L_6:
        /*0028*/ 	.word	index@($__internal_1_$__cuda_sm20_div_rn_f64_full)
        /*002c*/ 	.word	0x00000000


	//----- nvinfo : EIATTR_FRAME_SIZE
	.align		4
.L_7:
        /*0030*/ 	.byte	0x04, 0x11
        /*0032*/ 	.short	(.L_9 - .L_8)
	.align		4
.L_8:
        /*0034*/ 	.word	index@($__internal_0_$__cuda_sm20_dblrcp_rn_slowpath_v3)
        /*0038*/ 	.word	0x00000000


	//----- nvinfo : EIATTR_FRAME_SIZE
	.align		4
.L_9:
        /*003c*/ 	.byte	0x04, 0x11
        /*003e*/ 	.short	(.L_11 - .L_10)
	.align		4
.L_10:
        /*0040*/ 	.word	index@(stage_aerodinamica)
        /*0044*/ 	.word	0x00000000


	//----- nvinfo : EIATTR_MIN_STACK_SIZE
	.align		4
.L_11:
        /*0048*/ 	.byte	0x04, 0x12
        /*004a*/ 	.short	(.L_13 - .L_12)
	.align		4
.L_12:
        /*004c*/ 	.word	index@(stage_aerodinamica)
        /*0050*/ 	.word	0x00000000
.L_13:


//--------------------- .nv.compat                --------------------------
	.section	.nv.compat,"",@"SHT_CUDA_COMPAT_INFO"
	.align	4
        /*0000*/ 	.byte	0x02, 0x09, 0x00, 0x00, 0x02, 0x02, 0x01, 0x00, 0x02, 0x05, 0x05, 0x00, 0x03, 0x07, 0x01, 0x01
        /*0010*/ 	.byte	0x02, 0x03, 0x00, 0x00, 0x02, 0x06, 0x01, 0x00, 0x04, 0x0b, 0x08, 0x00, 0x01, 0x00, 0x00, 0x00
        /*0020*/ 	.byte	0x00, 0x00, 0x00, 0x00


//--------------------- .nv.info.stage_aerodinamica --------------------------
	.section	.nv.info.stage_aerodinamica,"",@"SHT_CUDA_INFO"
	.sectionflags	@""
	.align	4


	//----- nvinfo : EIATTR_CUDA_API_VERSION
	.align		4
        /*0000*/ 	.byte	0x04, 0x37
        /*0002*/ 	.short	(.L_15 - .L_14)
.L_14:
        /*0004*/ 	.word	0x00000082


	//----- nvinfo : EIATTR_KPARAM_INFO
	.align		4
.L_15:
        /*0008*/ 	.byte	0x04, 0x17
        /*000a*/ 	.short	(.L_17 - .L_16)
.L_16:
        /*000c*/ 	.word	0x00000000
        /*0010*/ 	.short	0x000a
        /*0012*/ 	.short	0x0050
        /*0014*/ 	.byte	0x00, 0xf0, 0x11, 0x00


	//----- nvinfo : EIATTR_KPARAM_INFO
	.align		4
.L_17:
        /*0018*/ 	.byte	0x04, 0x17
        /*001a*/ 	.short	(.L_19 - .L_18)
.L_18:
        /*001c*/ 	.word	0x00000000
        /*0020*/ 	.short	0x0009
        /*0022*/ 	.short	0x004c
        /*0024*/ 	.byte	0x00, 0xf0, 0x11, 0x00


	//----- nvinfo : EIATTR_KPARAM_INFO
	.align		4
.L_19:
        /*0028*/ 	.byte	0x04, 0x17
        /*002a*/ 	.short	(.L_21 - .L_20)
.L_20:
        /*002c*/ 	.word	0x00000000
        /*0030*/ 	.short	0x0008
        /*0032*/ 	.short	0x0048
        /*0034*/ 	.byte	0x00, 0xf0, 0x11, 0x00


	//----- nvinfo : EIATTR_KPARAM_INFO
	.align		4
.L_21:
        /*0038*/ 	.byte	0x04, 0x17
        /*003a*/ 	.short	(.L_23 - .L_22)
.L_22:
        /*003c*/ 	.word	0x00000000
        /*0040*/ 	.short	0x0007
        /*0042*/ 	.short	0x0044
        /*0044*/ 	.byte	0x00, 0xf0, 0x11, 0x00


	//----- nvinfo : EIATTR_KPARAM_INFO
	.align		4
.L_23:
        /*0048*/ 	.byte	0x04, 0x17
        /*004a*/ 	.short	(.L_25 - .L_24)
.L_24:
        /*004c*/ 	.word	0x00000000
        /*0050*/ 	.short	0x0006
        /*0052*/ 	.short	0x0040
        /*0054*/ 	.byte	0x00, 0xf0, 0x11, 0x00


	//----- nvinfo : EIATTR_KPARAM_INFO
	.align		4
.L_25:
        /*0058*/ 	.byte	0x04, 0x17
        /*005a*/ 	.short	(.L_27 - .L_26)
.L_26:
        /*005c*/ 	.word	0x00000000
        /*0060*/ 	.short	0x0005
        /*0062*/ 	.short	0x0030
        /*0064*/ 	.byte	0x00, 0xf0, 0x41, 0x00


	//----- nvinfo : EIATTR_KPARAM_INFO
	.align		4
.L_27:
        /*0068*/ 	.byte	0x04, 0x17
        /*006a*/ 	.short	(.L_29 - .L_28)
.L_28:
        /*006c*/ 	.word	0x00000000
        /*0070*/ 	.short	0x0004
        /*0072*/ 	.short	0x0020
        /*0074*/ 	.byte	0x00, 0xf0, 0x41, 0x00


	//----- nvinfo : EIATTR_KPARAM_INFO
	.align		4
.L_29:
        /*0078*/ 	.byte	0x04, 0x17
        /*007a*/ 	.short	(.L_31 - .L_30)
.L_30:
        /*007c*/ 	.word	0x00000000
        /*0080*/ 	.short	0x0003
        /*0082*/ 	.short	0x0018
        /*0084*/ 	.byte	0x00, 0xf5, 0x21, 0x00


	//----- nvinfo : EIATTR_KPARAM_INFO
	.align		4
.L_31:
        /*0088*/ 	.byte	0x04, 0x17
        /*008a*/ 	.short	(.L_33 - .L_32)
.L_32:
        /*008c*/ 	.word	0x00000000
        /*0090*/ 	.short	0x0002
        /*0092*/ 	.short	0x0010
        /*0094*/ 	.byte	0x00, 0xf5, 0x21, 0x00


	//----- nvinfo : EIATTR_KPARAM_INFO
	.align		4
.L_33:
        /*0098*/ 	.byte	0x04, 0x17
        /*009a*/ 	.short	(.L_35 - .L_34)
.L_34:
        /*009c*/ 	.word	0x00000000
        /*00a0*/ 	.short	0x0001
        /*00a2*/ 	.short	0x0008
        /*00a4*/ 	.byte	0x00, 0xf5, 0x21, 0x00


	//----- nvinfo : EIATTR_KPARAM_INFO
	.align		4
.L_35:
        /*00a8*/ 	.byte	0x04, 0x17
        /*00aa*/ 	.short	(.L_37 - .L_36)
.L_36:
        /*00ac*/ 	.word	0x00000000
        /*00b0*/ 	.short	0x0000
        /*00b2*/ 	.short	0x0000
        /*00b4*/ 	.byte	0x00, 0xf5, 0x21, 0x00


	//----- nvinfo : EIATTR_SPARSE_MMA_MASK
	.align		4
.L_37:
        /*00b8*/ 	.byte	0x03, 0x50
        /*00ba*/ 	.short	0x0000


	//----- nvinfo : EIATTR_MAXREG_COUNT
	.align		4
        /*00bc*/ 	.byte	0x03, 0x1b
        /*00be*/ 	.short	0x00ff


	//----- nvinfo : EIATTR_EXTERNS
	.align		4
        /*00c0*/ 	.byte	0x04, 0x0f
        /*00c2*/ 	.short	(.L_39 - .L_38)


	//   ....[0]....
	.align		4
.L_38:
        /*00c4*/ 	.word	index@(malloc)


	//----- nvinfo : EIATTR_MERCURY_ISA_VERSION
	.align		4
.L_39:
        /*00c8*/ 	.byte	0x03, 0x5f
        /*00ca*/ 	.short	0x0101


	//----- nvinfo : EIATTR_VRC_CTA_INIT_COUNT
	.align		4
        /*00cc*/ 	.byte	0x02, 0x4a
	.zero		1
	.zero		1


	//----- nvinfo : EIATTR_SYSCALL_OFFSETS
	.align		4
        /*00d0*/ 	.byte	0x04, 0x46
        /*00d2*/ 	.short	(.L_41 - .L_40)


	//   ....[0]....
.L_40:
        /*00d4*/ 	.word	0x000000f0


	//----- nvinfo : EIATTR_EXIT_INSTR_OFFSETS
	.align		4
.L_41:
        /*00d8*/ 	.byte	0x04, 0x1c
        /*00da*/ 	.short	(.L_43 - .L_42)


	//   ....[0]....
.L_42:
        /*00dc*/ 	.word	0x00003550


	//----- nvinfo : EIATTR_CRS_STACK_SIZE
	.align		4
.L_43:
        /*00e0*/ 	.byte	0x04, 0x1e
        /*00e2*/ 	.short	(.L_45 - .L_44)
.L_44:
        /*00e4*/ 	.word	0x00000000


	//----- nvinfo : EIATTR_CBANK_PARAM_SIZE
	.align		4
.L_45:
        /*00e8*/ 	.byte	0x03, 0x19
        /*00ea*/ 	.short	0x0054


	//----- nvinfo : EIATTR_PARAM_CBANK
	.align		4
        /*00ec*/ 	.byte	0x04, 0x0a
        /*00ee*/ 	.short	(.L_47 - .L_46)
	.align		4
.L_46:
        /*00f0*/ 	.word	index@(.nv.constant0.stage_aerodinamica)
        /*00f4*/ 	.short	0x0380
        /*00f6*/ 	.short	0x0054


	//----- nvinfo : EIATTR_SW_WAR
	.align		4
.L_47:
        /*00f8*/ 	.byte	0x04, 0x36
        /*00fa*/ 	.short	(.L_49 - .L_48)
.L_48:
        /*00fc*/ 	.word	0x00000008
.L_49:


//--------------------- .nv.callgraph             --------------------------
	.section	.nv.callgraph,"",@"SHT_CUDA_CALLGRAPH"
	.align	4
	.sectionentsize	8
	.align		4
        /*0000*/ 	.word	0x00000000
	.align		4
        /*0004*/ 	.word	0xffffffff
	.align		4
        /*0008*/ 	.word	index@(stage_aerodinamica)
	.align		4
        /*000c*/ 	.word	index@(malloc)
	.align		4
        /*0010*/ 	.word	0x00000000
	.align		4
        /*0014*/ 	.word	0xfffffffe
	.align		4
        /*0018*/ 	.word	0x00000000
	.align		4
        /*001c*/ 	.word	0xfffffffd
	.align		4
        /*0020*/ 	.word	0x00000000
	.align		4
        /*0024*/ 	.word	0xfffffffc


//--------------------- .nv.constant4             --------------------------
	.section	.nv.constant4,"a",@progbits
	.align	8
	.align		8
.nv.constant4:
        /*0000*/ 	.dword	malloc


//--------------------- .text.stage_aerodinamica  --------------------------
	.section	.text.stage_aerodinamica,"ax",@progbits
	.align	128
        .global         stage_aerodinamica
        .type           stage_aerodinamica,@function
        .size           stage_aerodinamica,(.L_x_46 - stage_aerodinamica)
        .other          stage_aerodinamica,@"STO_CUDA_ENTRY STV_DEFAULT"
stage_aerodinamica:
.text.stage_aerodinamica:
[----:B------:R-:W0:Y:S01]  /*0000*/  LDC R1, c[0x0][0x37c] ;  /* 0x0000df00ff017b82 */ /* 0x000e220000000800 */
[----:B------:R-:W1:Y:S01]  /*0010*/  S2R R8, SR_TID.X ;  /* 0x0000000000087919 */ /* 0x000e620000002100 */
[----:B------:R-:W2:Y:S06]  /*0020*/  LDCU UR4, c[0x0][0x3d0] ;  /* 0x00007a00ff0477ac */ /* 0x000eac0008000800 */
[----:B------:R-:W1:Y:S01]  /*0030*/  S2UR UR6, SR_CTAID.X ;  /* 0x00000000000679c3 */ /* 0x000e620000002500 */
[----:B------:R-:W-:-:S07]  /*0040*/  MOV R0, 0x0 ;  /* 0x0000000000007802 */ /* 0x000fce0000000f00 */
[----:B------:R-:W1:Y:S08]  /*0050*/  LDC R9, c[0x0][0x360] ;  /* 0x0000d800ff097b82 */ /* 0x000e700000000800 */
[----:B------:R3:W4:Y:S01]  /*0060*/  LDC.64 R6, c[0x4][R0] ;  /* 0x0100000000067b82 */ /* 0x0007220000000a00 */
[----:B--2---:R-:W-:-:S06]  /*0070*/  UIMAD.WIDE UR4, UR4, 0x4, URZ ;  /* 0x00000004040478a5 */ /* 0x004fcc000f8e02ff */
[----:B------:R-:W-:Y:S01]  /*0080*/  MOV R3, UR5 ;  /* 0x0000000500037c02 */ /* 0x000fe20008000f00 */
[----:B------:R-:W-:Y:S02]  /*0090*/  IMAD.U32 R5, RZ, RZ, UR5 ;  /* 0x00000005ff057e24 */ /* 0x000fe4000f8e00ff */
[----:B------:R-:W-:Y:S02]  /*00a0*/  IMAD.U32 R2, RZ, RZ, UR4 ;  /* 0x00000004ff027e24 */ /* 0x000fe4000f8e00ff */
[----:B------:R-:W-:Y:S02]  /*00b0*/  IMAD.U32 R4, RZ, RZ, UR4 ;  /* 0x00000004ff047e24 */ /* 0x000fe4000f8e00ff */
[----:B------:R-:W-:Y:S02]  /*00c0*/  IMAD.MOV.U32 R5, RZ, RZ, R3 ;  /* 0x000000ffff057224 */ /* 0x000fe400078e0003 */
[----:B01-3--:R-:W-:-:S07]  /*00d0*/  IMAD R2, R9, UR6, R8 ;  /* 0x0000000609027c24 */ /* 0x00bfce000f8e0208 */
[----:B------:R-:W-:-:S07]  /*00e0*/  LEPC R20, `(.L_x_0) ;  /* 0x000000001014794e */ /* 0x000fce0000000000 */
[----:B----4-:R-:W-:Y:S05]  /*00f0*/  CALL.ABS.NOINC R6 ;  /* 0x0000000006007343 */ /* 0x010fea0003c00000 */
.L_x_0:
[----:B------:R-:W0:Y:S01]  /*0100*/  LDC R15, c[0x0][0x3d0] ;  /* 0x0000f400ff0f7b82 */ /* 0x000e220000000800 */
[----:B------:R-:W-:Y:S02]  /*0110*/  IMAD.MOV.U32 R12, RZ, RZ, R4 ;  /* 0x000000ffff0c7224 */ /* 0x000fe400078e0004 */
[----:B------:R-:W-:-:S05]  /*0120*/  IMAD.MOV.U32 R13, RZ, RZ, R5 ;  /* 0x000000ffff0d7224 */ /* 0x000fca00078e0005 */
[----:B------:R-:W1:Y:S01]  /*0130*/  LDC.64 R6, c[0x0][0x358] ;  /* 0x0000d600ff067b82 */ /* 0x000e620000000a00 */
[----:B0-----:R-:W-:-:S13]  /*0140*/  ISETP.GE.AND P0, PT, R15, 0x1, PT ;  /* 0x000000010f00780c */ /* 0x001fda0003f06270 */
[----:B-1----:R-:W-:Y:S05]  /*0150*/  @!P0 BRA `(.L_x_1) ;  /* 0x00000024008c8947 */ /* 0x002fea0003800000 */
[----:B------:R-:W0:Y:S01]  /*0160*/  LDCU UR4, c[0x0][0x3d0] ;  /* 0x00007a00ff0477ac */ /* 0x000e220008000800 */
[C---:B------:R-:W-:Y:S02]  /*0170*/  ISETP.GE.U32.AND P0, PT, R15.reuse, 0x8, PT ;  /* 0x000000080f00780c */ /* 0x040fe40003f06070 */
[----:B------:R-:W-:Y:S02]  /*0180*/  LOP3.LUT R20, R15, 0x7, RZ, 0xc0, !PT ;  /* 0x000000070f147812 */ /* 0x000fe400078ec0ff */
[----:B------:R-:W-:Y:S01]  /*0190*/  MOV R0, R2 ;  /* 0x0000000200007202 */ /* 0x000fe20000000f00 */
[----:B0-----:R-:W-:-:S08]  /*01a0*/  IMAD.U32 R3, RZ, RZ, UR4 ;  /* 0x00000004ff037e24 */ /* 0x001fd0000f8e00ff */
[----:B------:R-:W-:Y:S05]  /*01b0*/  @!P0 BRA `(.L_x_2) ;  /* 0x0000001000e88947 */ /* 0x000fea0003800000 */
[----:B------:R-:W0:Y:S01]  /*01c0*/  LDC.64 R4, c[0x0][0x388] ;  /* 0x0000e200ff047b82 */ /* 0x000e220000000a00 */
[C---:B------:R-:W-:Y:S01]  /*01d0*/  LOP3.LUT R14, R15.reuse, 0x7ffffff8, RZ, 0xc0, !PT ;  /* 0x7ffffff80f0e7812 */ /* 0x040fe200078ec0ff */
[----:B------:R-:W-:Y:S01]  /*01e0*/  BSSY.RECONVERGENT B0, `(.L_x_3) ;  /* 0x0000136000007945 */ /* 0x000fe20003800200 */
[----:B------:R-:W-:Y:S02]  /*01f0*/  VIADD R3, R15, 0xfffffffc ;  /* 0xfffffffc0f037836 */ /* 0x000fe40000000000 */
[----:B------:R-:W-:Y:S01]  /*0200*/  IMAD.MOV.U32 R0, RZ, RZ, R2 ;  /* 0x000000ffff007224 */ /* 0x000fe200078e0002 */
[----:B------:R-:W-:Y:S02]  /*0210*/  IADD3 R14, PT, PT, -R14, RZ, RZ ;  /* 0x000000ff0e0e7210 */ /* 0x000fe40007ffe1ff */
[----:B------:R-:W1:Y:S08]  /*0220*/  LDC.64 R8, c[0x0][0x390] ;  /* 0x0000e400ff087b82 */ /* 0x000e700000000a00 */
[----:B------:R-:W2:Y:S02]  /*0230*/  LDC.64 R10, c[0x0][0x398] ;  /* 0x0000e600ff0a7b82 */ /* 0x000ea40000000a00 */
.L_x_4:
[----:B------:R-:W-:Y:S01]  /*0240*/  R2UR UR4, R6 ;  /* 0x00000000060472ca */ /* 0x000fe200000e0000 */
[----:B---3--:R-:W-:Y:S01]  /*0250*/  VIADD R17, R3, 0x3 ;  /* 0x0000000303117836 */ /* 0x008fe20000000000 */
[----:B------:R-:W-:-:S03]  /*0260*/  R2UR UR5, R7 ;  /* 0x00000000070572ca */ /* 0x000fc600000e0000 */
[----:B0-----:R-:W-:-:S10]  /*0270*/  IMAD.WIDE.U32 R18, R17, 0x4, R4 ;  /* 0x0000000411127825 */ /* 0x001fd400078e0004 */
[----:B------:R-:W3:Y:S01]  /*0280*/  LDG.E R19, desc[UR4][R18.64] ;  /* 0x0000000412137981 */ /* 0x000ee2000c1e1900 */
[----:B------:R-:W-:Y:S01]  /*0290*/  R2UR UR6, R6 ;  /* 0x00000000060672ca */ /* 0x000fe200000e0000 */
[----:B--2---:R-:W-:Y:S01]  /*02a0*/  IMAD.WIDE.U32 R24, R17, 0x4, R10 ;  /* 0x0000000411187825 */ /* 0x004fe200078e000a */
[----:B------:R-:W-:-:S03]  /*02b0*/  R2UR UR7, R7 ;  /* 0x00000000070772ca */ /* 0x000fc600000e0000 */
[----:B-1----:R-:W-:Y:S01]  /*02c0*/  IMAD.WIDE.U32 R26, R17, 0x4, R8 ;  /* 0x00000004111a7825 */ /* 0x002fe200078e0008 */
[----:B------:R0:W2:Y:S09]  /*02d0*/  LDG.E R16, desc[UR4][R24.64] ;  /* 0x0000000418107981 */ /* 0x0000b2000c1e1900 */
[----:B------:R-:W2:Y:S01]  /*02e0*/  LDG.E R21, desc[UR6][R26.64] ;  /* 0x000000061a157981 */ /* 0x000ea2000c1e1900 */
[----:B---3--:R-:W-:-:S02]  /*02f0*/  IABS R29, R19 ;  /* 0x00000013001d7213 */ /* 0x008fc40000000000 */
[----:B0-----:R-:W-:Y:S02]  /*0300*/  IABS R24, R19 ;  /* 0x0000001300187213 */ /* 0x001fe40000000000 */
[----:B------:R-:W0:Y:S03]  /*0310*/  I2F.RP R15, R29 ;  /* 0x0000001d000f7306 */ /* 0x000e260000209400 */
[----:B------:R-:W-:-:S05]  /*0320*/  IMAD.MOV R24, RZ, RZ, -R24 ;  /* 0x000000ffff187224 */ /* 0x000fca00078e0a18 */
[----:B0-----:R-:W0:Y:S02]  /*0330*/  MUFU.RCP R15, R15 ;  /* 0x0000000f000f7308 */ /* 0x001e240000001000 */
[----:B0-----:R-:W-:-:S06]  /*0340*/  VIADD R22, R15, 0xffffffe ;  /* 0x0ffffffe0f167836 */ /* 0x001fcc0000000000 */
[----:B------:R0:W1:Y:S02]  /*0350*/  F2I.FTZ.U32.TRUNC.NTZ R23, R22 ;  /* 0x0000001600177305 */ /* 0x000064000021f000 */
[----:B0-----:R-:W-:Y:S02]  /*0360*/  HFMA2 R22, -RZ, RZ, 0, 0 ;  /* 0x00000000ff167431 */ /* 0x001fe400000001ff */
[----:B-1----:R-:W-:-:S04]  /*0370*/  IMAD.MOV R18, RZ, RZ, -R23 ;  /* 0x000000ffff127224 */ /* 0x002fc800078e0a17 */
[----:B------:R-:W-:Y:S01]  /*0380*/  IMAD R31, R18, R29, RZ ;  /* 0x0000001d121f7224 */ /* 0x000fe200078e02ff */
[----:B------:R-:W-:-:S03]  /*0390*/  IABS R18, R0 ;  /* 0x0000000000127213 */ /* 0x000fc60000000000 */
[----:B------:R-:W-:-:S06]  /*03a0*/  IMAD.HI.U32 R23, R23, R31, R22 ;  /* 0x0000001f17177227 */ /* 0x000fcc00078e0016 */
[----:B------:R-:W-:-:S04]  /*03b0*/  IMAD.HI.U32 R15, R23, R18, RZ ;  /* 0x00000012170f7227 */ /* 0x000fc800078e00ff */
[----:B------:R-:W-:-:S05]  /*03c0*/  IMAD R18, R15, R24, R18 ;  /* 0x000000180f127224 */ /* 0x000fca00078e0212 */
[----:B------:R-:W-:-:S13]  /*03d0*/  ISETP.GT.U32.AND P1, PT, R29, R18, PT ;  /* 0x000000121d00720c */ /* 0x000fda0003f24070 */
[----:B------:R-:W-:Y:S02]  /*03e0*/  @!P1 IMAD.IADD R18, R18, 0x1, -R29 ;  /* 0x0000000112129824 */ /* 0x000fe400078e0a1d */
[----:B------:R-:W-:Y:S01]  /*03f0*/  @!P1 VIADD R15, R15, 0x1 ;  /* 0x000000010f0f9836 */ /* 0x000fe20000000000 */
[----:B------:R-:W-:Y:S02]  /*0400*/  ISETP.NE.AND P1, PT, R19, RZ, PT ;  /* 0x000000ff1300720c */ /* 0x000fe40003f25270 */
[----:B------:R-:W-:Y:S02]  /*0410*/  ISETP.GE.U32.AND P0, PT, R18, R29, PT ;  /* 0x0000001d1200720c */ /* 0x000fe40003f06070 */
[----:B------:R-:W-:-:S04]  /*0420*/  LOP3.LUT R18, R0, R19, RZ, 0x3c, !PT ;  /* 0x0000001300127212 */ /* 0x000fc800078e3cff */
[----:B------:R-:W-:-:S07]  /*0430*/  ISETP.GE.AND P2, PT, R18, RZ, PT ;  /* 0x000000ff1200720c */ /* 0x000fce0003f46270 */
[----:B------:R-:W-:-:S06]  /*0440*/  @P0 IADD3 R15, PT, PT, R15, 0x1, RZ ;  /* 0x000000010f0f0810 */ /* 0x000fcc0007ffe0ff */
[----:B------:R-:W-:Y:S01]  /*0450*/  @!P2 IMAD.MOV R15, RZ, RZ, -R15 ;  /* 0x000000ffff0fa224 */ /* 0x000fe200078e0a0f */
[----:B------:R-:W-:-:S05]  /*0460*/  @!P1 LOP3.LUT R15, RZ, R19, RZ, 0x33, !PT ;  /* 0x00000013ff0f9212 */ /* 0x000fca00078e33ff */
[----:B------:R-:W-:-:S04]  /*0470*/  IMAD.MOV R18, RZ, RZ, -R15 ;  /* 0x000000ffff127224 */ /* 0x000fc800078e0a0f */
[----:B------:R-:W-:-:S05]  /*0480*/  IMAD R19, R19, R18, R0 ;  /* 0x0000001213137224 */ /* 0x000fca00078e0200 */
[----:B------:R-:W-:Y:S01]  /*0490*/  I2FP.F32.S32 R23, R19 ;  /* 0x0000001300177245 */ /* 0x000fe20000201400 */
[----:B------:R-:W-:-:S04]  /*04a0*/  VIADD R19, R3, 0x2 ;  /* 0x0000000203137836 */ /* 0x000fc80000000000 */
[----:B--2---:R-:W-:Y:S01]  /*04b0*/  FFMA R21, R23, R21, R16 ;  /* 0x0000001517157223 */ /* 0x004fe20000000010 */
[----:B------:R-:W-:-:S04]  /*04c0*/  IMAD.WIDE.U32 R22, R17, 0x4, R12 ;  /* 0x0000000411167825 */ /* 0x000fc800078e000c */
[C---:B------:R-:W-:Y:S01]  /*04d0*/  IMAD.WIDE.U32 R24, R19.reuse, 0x4, R4 ;  /* 0x0000000413187825 */ /* 0x040fe200078e0004 */
[----:B------:R0:W-:Y:S04]  /*04e0*/  ST.E desc[UR4][R22.64], R21 ;  /* 0x0000001516007985 */ /* 0x0001e8000c101904 */
[----:B------:R-:W2:Y:S01]  /*04f0*/  LDG.E R18, desc[UR6][R24.64] ;  /* 0x0000000618127981 */ /* 0x000ea2000c1e1900 */
[----:B------:R-:W-:-:S04]  /*0500*/  IMAD.WIDE.U32 R26, R19, 0x4, R10 ;  /* 0x00000004131a7825 */ /* 0x000fc800078e000a */
[----:B------:R-:W-:Y:S01]  /*0510*/  IMAD.WIDE.U32 R28, R19, 0x4, R8 ;  /* 0x00000004131c7825 */ /* 0x000fe200078e0008 */
[----:B------:R-:W3:Y:S04]  /*0520*/  LDG.E R16, desc[UR4][R26.64] ;  /* 0x000000041a107981 */ /* 0x000ee8000c1e1900 */
[----:B------:R-:W3:Y:S01]  /*0530*/  LDG.E R17, desc[UR6][R28.64] ;  /* 0x000000061c117981 */ /* 0x000ee2000c1e1900 */
[-C--:B--2---:R-:W-:Y:S02]  /*0540*/  IABS R30, R18.reuse ;  /* 0x00000012001e7213 */ /* 0x084fe40000000000 */
[----:B------:R-:W-:Y:S02]  /*0550*/  IABS R24, R18 ;  /* 0x0000001200187213 */ /* 0x000fe40000000000 */
[----:B------:R-:W1:Y:S03]  /*0560*/  I2F.RP R0, R30 ;  /* 0x0000001e00007306 */ /* 0x000e660000209400 */
[----:B------:R-:W-:-:S05]  /*0570*/  IMAD.MOV R24, RZ, RZ, -R24 ;  /* 0x000000ffff187224 */ /* 0x000fca00078e0a18 */
[----:B-1----:R-:W0:Y:S02]  /*0580*/  MUFU.RCP R0, R0 ;  /* 0x0000000000007308 */ /* 0x002e240000001000 */
[----:B0-----:R-:W-:-:S06]  /*0590*/  IADD3 R22, PT, PT, R0, 0xffffffe, RZ ;  /* 0x0ffffffe00167810 */ /* 0x001fcc0007ffe0ff */
[----:B------:R0:W1:Y:S02]  /*05a0*/  F2I.FTZ.U32.TRUNC.NTZ R23, R22 ;  /* 0x0000001600177305 */ /* 0x000064000021f000 */
[----:B0-----:R-:W-:Y:S02]  /*05b0*/  IMAD.MOV.U32 R22, RZ, RZ, RZ ;  /* 0x000000ffff167224 */ /* 0x001fe400078e00ff */
[----:B-1----:R-:W-:-:S04]  /*05c0*/  IMAD.MOV R21, RZ, RZ, -R23 ;  /* 0x000000ffff157224 */ /* 0x002fc800078e0a17 */
[----:B------:R-:W-:-:S04]  /*05d0*/  IMAD R21, R21, R30, RZ ;  /* 0x0000001e15157224 */ /* 0x000fc800078e02ff */
[----:B------:R-:W-:Y:S01]  /*05e0*/  IMAD.HI.U32 R23, R23, R21, R22 ;  /* 0x0000001517177227 */ /* 0x000fe200078e0016 */
[----:B------:R-:W-:-:S05]  /*05f0*/  IABS R21, R15 ;  /* 0x0000000f00157213 */ /* 0x000fca0000000000 */
[----:B------:R-:W-:-:S04]  /*0600*/  IMAD.HI.U32 R0, R23, R21, RZ ;  /* 0x0000001517007227 */ /* 0x000fc800078e00ff */
[----:B------:R-:W-:Y:S02]  /*0610*/  IMAD R21, R0, R24, R21 ;  /* 0x0000001800157224 */ /* 0x000fe400078e0215 */
[----:B------:R-:W-:-:S03]  /*0620*/  IMAD.WIDE.U32 R22, R19, 0x4, R12 ;  /* 0x0000000413167825 */ /* 0x000fc600078e000c */
[----:B------:R-:W-:-:S13]  /*0630*/  ISETP.GT.U32.AND P1, PT, R30, R21, PT ;  /* 0x000000151e00720c */ /* 0x000fda0003f24070 */
[-C--:B------:R-:W-:Y:S01]  /*0640*/  @!P1 IADD3 R21, PT, PT, R21, -R30.reuse, RZ ;  /* 0x8000001e15159210 */ /* 0x080fe20007ffe0ff */
[----:B------:R-:W-:Y:S01]  /*0650*/  @!P1 VIADD R0, R0, 0x1 ;  /* 0x0000000100009836 */ /* 0x000fe20000000000 */
[----:B------:R-:W-:Y:S02]  /*0660*/  ISETP.NE.AND P1, PT, R18, RZ, PT ;  /* 0x000000ff1200720c */ /* 0x000fe40003f25270 */
[----:B------:R-:W-:Y:S02]  /*0670*/  ISETP.GE.U32.AND P0, PT, R21, R30, PT ;  /* 0x0000001e1500720c */ /* 0x000fe40003f06070 */
[----:B------:R-:W-:-:S04]  /*0680*/  LOP3.LUT R21, R15, R18, RZ, 0x3c, !PT ;  /* 0x000000120f157212 */ /* 0x000fc800078e3cff */
[----:B------:R-:W-:-:S07]  /*0690*/  ISETP.GE.AND P2, PT, R21, RZ, PT ;  /* 0x000000ff1500720c */ /* 0x000fce0003f46270 */
[----:B------:R-:W-:-:S06]  /*06a0*/  @P0 VIADD R0, R0, 0x1 ;  /* 0x0000000100000836 */ /* 0x000fcc0000000000 */
[----:B------:R-:W-:Y:S01]  /*06b0*/  @!P2 IMAD.MOV R0, RZ, RZ, -R0 ;  /* 0x000000ffff00a224 */ /* 0x000fe200078e0a00 */
[----:B------:R-:W-:-:S04]  /*06c0*/  @!P1 LOP3.LUT R0, RZ, R18, RZ, 0x33, !PT ;  /* 0x00000012ff009212 */ /* 0x000fc800078e33ff */
[----:B------:R-:W-:-:S05]  /*06d0*/  IADD3 R21, PT, PT, -R0, RZ, RZ ;  /* 0x000000ff00157210 */ /* 0x000fca0007ffe1ff */
[----:B------:R-:W-:-:S05]  /*06e0*/  IMAD R15, R18, R21, R15 ;  /* 0x00000015120f7224 */ /* 0x000fca00078e020f */
[----:B------:R-:W-:Y:S01]  /*06f0*/  I2FP.F32.S32 R21, R15 ;  /* 0x0000000f00157245 */ /* 0x000fe20000201400 */
[----:B------:R-:W-:-:S04]  /*0700*/  VIADD R15, R3, 0x1 ;  /* 0x00000001030f7836 */ /* 0x000fc80000000000 */
[----:B---3--:R-:W-:Y:S01]  /*0710*/  FFMA R21, R21, R17, R16 ;  /* 0x0000001115157223 */ /* 0x008fe20000000010 */
[----:B------:R-:W-:-:S04]  /*0720*/  IMAD.WIDE.U32 R24, R15, 0x4, R4 ;  /* 0x000000040f187825 */ /* 0x000fc800078e0004 */
[----:B------:R0:W-:Y:S04]  /*0730*/  ST.E desc[UR4][R22.64], R21 ;  /* 0x0000001516007985 */ /* 0x0001e8000c101904 */
[----:B------:R-:W2:Y:S01]  /*0740*/  LDG.E R19, desc[UR6][R24.64] ;  /* 0x0000000618137981 */ /* 0x000ea2000c1e1900 */
[----:B------:R-:W-:-:S04]  /*0750*/  IMAD.WIDE.U32 R16, R15, 0x4, R10 ;  /* 0x000000040f107825 */ /* 0x000fc800078e000a */
[----:B------:R-:W-:Y:S02]  /*0760*/  IMAD.WIDE.U32 R26, R15, 0x4, R8 ;  /* 0x000000040f1a7825 */ /* 0x000fe400078e0008 */
[----:B------:R-:W3:Y:S04]  /*0770*/  LDG.E R17, desc[UR4][R16.64] ;  /* 0x0000000410117981 */ /* 0x000ee8000c1e1900 */
[----:B------:R1:W3:Y:S02]  /*0780*/  LDG.E R18, desc[UR6][R26.64] ;  /* 0x000000061a127981 */ /* 0x0002e4000c1e1900 */
[----:B-1----:R-:W-:Y:S01]  /*0790*/  IMAD.WIDE.U32 R26, R3, 0x4, R10 ;  /* 0x00000004031a7825 */ /* 0x002fe200078e000a */
[-C--:B--2---:R-:W-:Y:S02]  /*07a0*/  IABS R30, R19.reuse ;  /* 0x00000013001e7213 */ /* 0x084fe40000000000 */
[----:B------:R-:W-:-:S02]  /*07b0*/  IABS R16, R19 ;  /* 0x0000001300107213 */ /* 0x000fc40000000000 */
[----:B------:R-:W1:Y:S03]  /*07c0*/  I2F.RP R28, R30 ;  /* 0x0000001e001c7306 */ /* 0x000e660000209400 */
[----:B------:R-:W-:-:S05]  /*07d0*/  IMAD.MOV R24, RZ, RZ, -R16 ;  /* 0x000000ffff187224 */ /* 0x000fca00078e0a10 */
[----:B-1----:R-:W0:Y:S02]  /*07e0*/  MUFU.RCP R28, R28 ;  /* 0x0000001c001c7308 */ /* 0x002e240000001000 */
[----:B0-----:R-:W-:-:S06]  /*07f0*/  VIADD R22, R28, 0xffffffe ;  /* 0x0ffffffe1c167836 */ /* 0x001fcc0000000000 */
[----:B------:R0:W1:Y:S02]  /*0800*/  F2I.FTZ.U32.TRUNC.NTZ R23, R22 ;  /* 0x0000001600177305 */ /* 0x000064000021f000 */
[----:B0-----:R-:W-:Y:S01]  /*0810*/  MOV R22, RZ ;  /* 0x000000ff00167202 */ /* 0x001fe20000000f00 */
[----:B-1----:R-:W-:-:S04]  /*0820*/  IMAD.MOV R21, RZ, RZ, -R23 ;  /* 0x000000ffff157224 */ /* 0x002fc800078e0a17 */
[----:B------:R-:W-:-:S04]  /*0830*/  IMAD R21, R21, R30, RZ ;  /* 0x0000001e15157224 */ /* 0x000fc800078e02ff */
[----:B------:R-:W-:Y:S01]  /*0840*/  IMAD.HI.U32 R23, R23, R21, R22 ;  /* 0x0000001517177227 */ /* 0x000fe200078e0016 */
[----:B------:R-:W-:-:S05]  /*0850*/  IABS R21, R0 ;  /* 0x0000000000157213 */ /* 0x000fca0000000000 */
[----:B------:R-:W-:-:S04]  /*0860*/  IMAD.HI.U32 R16, R23, R21, RZ ;  /* 0x0000001517107227 */ /* 0x000fc800078e00ff */
[----:B------:R-:W-:Y:S02]  /*0870*/  IMAD R21, R16, R24, R21 ;  /* 0x0000001810157224 */ /* 0x000fe400078e0215 */
[----:B------:R-:W-:-:S03]  /*0880*/  IMAD.WIDE.U32 R22, R15, 0x4, R12 ;  /* 0x000000040f167825 */ /* 0x000fc600078e000c */
[----:B------:R-:W-:Y:S01]  /*0890*/  ISETP.GT.U32.AND P1, PT, R30, R21, PT ;  /* 0x000000151e00720c */ /* 0x000fe20003f24070 */
[----:B------:R-:W-:-:S12]  /*08a0*/  IMAD.WIDE.U32 R24, R3, 0x4, R4 ;  /* 0x0000000403187825 */ /* 0x000fd800078e0004 */
        /* <DEDUP_REMOVED lines=11> */
[----:B------:R-:W-:-:S05]  /*0960*/  I2FP.F32.S32 R0, R0 ;  /* 0x0000000000007245 */ /* 0x000fca0000201400 */
[----:B---3--:R-:W-:-:S05]  /*0970*/  FFMA R21, R0, R18, R17 ;  /* 0x0000001200157223 */ /* 0x008fca0000000011 */
[----:B------:R0:W-:Y:S04]  /*0980*/  ST.E desc[UR4][R22.64], R21 ;  /* 0x0000001516007985 */ /* 0x0001e8000c101904 */
[----:B------:R-:W2:Y:S01]  /*0990*/  LDG.E R15, desc[UR6][R24.64] ;  /* 0x00000006180f7981 */ /* 0x000ea2000c1e1900 */
[----:B------:R-:W-:-:S03]  /*09a0*/  IMAD.WIDE.U32 R18, R3, 0x4, R8 ;  /* 0x0000000403127825 */ /* 0x000fc600078e0008 */
[----:B------:R-:W3:Y:S04]  /*09b0*/  LDG.E R17, desc[UR4][R26.64] ;  /* 0x000000041a117981 */ /* 0x000ee8000c1e1900 */
[----:B------:R1:W3:Y:S02]  /*09c0*/  LDG.E R18, desc[UR6][R18.64] ;  /* 0x0000000612127981 */ /* 0x0002e4000c1e1900 */
[----:B-1----:R-:W-:Y:S02]  /*09d0*/  IABS R19, R16 ;  /* 0x0000001000137213 */ /* 0x002fe40000000000 */
[-C--:B--2---:R-:W-:Y:S02]  /*09e0*/  IABS R28, R15.reuse ;  /* 0x0000000f001c7213 */ /* 0x084fe40000000000 */
[----:B------:R-:W-:-:S02]  /*09f0*/  IABS R24, R15 ;  /* 0x0000000f00187213 */ /* 0x000fc40000000000 */
[----:B------:R-:W1:Y:S08]  /*0a00*/  I2F.RP R0, R28 ;  /* 0x0000001c00007306 */ /* 0x000e700000209400 */
[----:B-1----:R-:W0:Y:S02]  /*0a10*/  MUFU.RCP R0, R0 ;  /* 0x0000000000007308 */ /* 0x002e240000001000 */
[----:B0-----:R-:W-:-:S06]  /*0a20*/  IADD3 R22, PT, PT, R0, 0xffffffe, RZ ;  /* 0x0ffffffe00167810 */ /* 0x001fcc0007ffe0ff */
[----:B------:R0:W1:Y:S02]  /*0a30*/  F2I.FTZ.U32.TRUNC.NTZ R23, R22 ;  /* 0x0000001600177305 */ /* 0x000064000021f000 */
[----:B0-----:R-:W-:Y:S02]  /*0a40*/  IMAD.MOV.U32 R22, RZ, RZ, RZ ;  /* 0x000000ffff167224 */ /* 0x001fe400078e00ff */
[----:B-1----:R-:W-:-:S04]  /*0a50*/  IMAD.MOV R21, RZ, RZ, -R23 ;  /* 0x000000ffff157224 */ /* 0x002fc800078e0a17 */
[----:B------:R-:W-:-:S04]  /*0a60*/  IMAD R21, R21, R28, RZ ;  /* 0x0000001c15157224 */ /* 0x000fc800078e02ff */
[----:B------:R-:W-:Y:S01]  /*0a70*/  IMAD.HI.U32 R23, R23, R21, R22 ;  /* 0x0000001517177227 */ /* 0x000fe200078e0016 */
[----:B------:R-:W-:-:S05]  /*0a80*/  IADD3 R21, PT, PT, RZ, -R24, RZ ;  /* 0x80000018ff157210 */ /* 0x000fca0007ffe0ff */
[----:B------:R-:W-:-:S04]  /*0a90*/  IMAD.HI.U32 R0, R23, R19, RZ ;  /* 0x0000001317007227 */ /* 0x000fc800078e00ff */
[----:B------:R-:W-:Y:S02]  /*0aa0*/  IMAD R19, R0, R21, R19 ;  /* 0x0000001500137224 */ /* 0x000fe400078e0213 */
[----:B------:R-:W-:-:S03]  /*0ab0*/  IMAD.WIDE.U32 R22, R3, 0x4, R12 ;  /* 0x0000000403167825 */ /* 0x000fc600078e000c */
        /* <DEDUP_REMOVED lines=12> */
[----:B------:R-:W-:Y:S02]  /*0b80*/  I2FP.F32.S32 R16, R15 ;  /* 0x0000000f00107245 */ /* 0x000fe40000201400 */
[----:B------:R-:W-:-:S03]  /*0b90*/  IADD3 R15, PT, PT, R3, -0x1, RZ ;  /* 0xffffffff030f7810 */ /* 0x000fc60007ffe0ff */
[----:B---3--:R-:W-:Y:S02]  /*0ba0*/  FFMA R21, R16, R18, R17 ;  /* 0x0000001210157223 */ /* 0x008fe40000000011 */
[----:B------:R-:W-:-:S03]  /*0bb0*/  IMAD.WIDE.U32 R16, R15, 0x4, R4 ;  /* 0x000000040f107825 */ /* 0x000fc600078e0004 */
[----:B------:R0:W-:Y:S04]  /*0bc0*/  ST.E desc[UR4][R22.64], R21 ;  /* 0x0000001516007985 */ /* 0x0001e8000c101904 */
[----:B------:R-:W2:Y:S01]  /*0bd0*/  LDG.E R17, desc[UR6][R16.64] ;  /* 0x0000000610117981 */ /* 0x000ea2000c1e1900 */
[----:B------:R-:W-:-:S04]  /*0be0*/  IMAD.WIDE.U32 R24, R15, 0x4, R10 ;  /* 0x000000040f187825 */ /* 0x000fc800078e000a */
[----:B------:R-:W-:Y:S01]  /*0bf0*/  IMAD.WIDE.U32 R26, R15, 0x4, R8 ;  /* 0x000000040f1a7825 */ /* 0x000fe200078e0008 */
[----:B------:R1:W3:Y:S04]  /*0c00*/  LDG.E R18, desc[UR4][R24.64] ;  /* 0x0000000418127981 */ /* 0x0002e8000c1e1900 */
[----:B------:R-:W3:Y:S01]  /*0c10*/  LDG.E R19, desc[UR6][R26.64] ;  /* 0x000000061a137981 */ /* 0x000ee2000c1e1900 */
[-C--:B--2---:R-:W-:Y:S02]  /*0c20*/  IABS R30, R17.reuse ;  /* 0x00000011001e7213 */ /* 0x084fe40000000000 */
[----:B------:R-:W-:Y:S02]  /*0c30*/  IABS R16, R17 ;  /* 0x0000001100107213 */ /* 0x000fe40000000000 */
[----:B------:R-:W2:Y:S03]  /*0c40*/  I2F.RP R28, R30 ;  /* 0x0000001e001c7306 */ /* 0x000ea60000209400 */
[----:B-1----:R-:W-:-:S05]  /*0c50*/  IMAD.MOV R24, RZ, RZ, -R16 ;  /* 0x000000ffff187224 */ /* 0x002fca00078e0a10 */
[----:B--2---:R-:W0:Y:S02]  /*0c60*/  MUFU.RCP R28, R28 ;  /* 0x0000001c001c7308 */ /* 0x004e240000001000 */
[----:B0-----:R-:W-:-:S06]  /*0c70*/  VIADD R22, R28, 0xffffffe ;  /* 0x0ffffffe1c167836 */ /* 0x001fcc0000000000 */
[----:B------:R0:W1:Y:S02]  /*0c80*/  F2I.FTZ.U32.TRUNC.NTZ R23, R22 ;  /* 0x0000001600177305 */ /* 0x000064000021f000 */
[----:B0-----:R-:W-:Y:S02]  /*0c90*/  HFMA2 R22, -RZ, RZ, 0, 0 ;  /* 0x00000000ff167431 */ /* 0x001fe400000001ff */
        /* <DEDUP_REMOVED lines=8> */
[----:B------:R-:W-:Y:S01]  /*0d20*/  @!P1 IMAD.IADD R21, R21, 0x1, -R30 ;  /* 0x0000000115159824 */ /* 0x000fe200078e0a1e */
[----:B------:R-:W-:Y:S02]  /*0d30*/  @!P1 IADD3 R16, PT, PT, R16, 0x1, RZ ;  /* 0x0000000110109810 */ /* 0x000fe40007ffe0ff */
        /* <DEDUP_REMOVED lines=8> */
[----:B------:R-:W-:Y:S02]  /*0dc0*/  IMAD R0, R17, R21, R0 ;  /* 0x0000001511007224 */ /* 0x000fe400078e0200 */
[----:B------:R-:W-:-:S03]  /*0dd0*/  VIADD R17, R3, 0xfffffffe ;  /* 0xfffffffe03117836 */ /* 0x000fc60000000000 */
[----:B------:R-:W-:Y:S01]  /*0de0*/  I2FP.F32.S32 R21, R0 ;  /* 0x0000000000157245 */ /* 0x000fe20000201400 */
[----:B------:R-:W-:-:S04]  /*0df0*/  IMAD.WIDE.U32 R24, R17, 0x4, R4 ;  /* 0x0000000411187825 */ /* 0x000fc800078e0004 */
[----:B---3--:R-:W-:-:S05]  /*0e00*/  FFMA R21, R21, R19, R18 ;  /* 0x0000001315157223 */ /* 0x008fca0000000012 */
        /* <DEDUP_REMOVED lines=11> */
[----:B0-----:R-:W-:-:S06]  /*0ec0*/  VIADD R22, R0, 0xffffffe ;  /* 0x0ffffffe00167836 */ /* 0x001fcc0000000000 */
[----:B------:R0:W1:Y:S02]  /*0ed0*/  F2I.FTZ.U32.TRUNC.NTZ R23, R22 ;  /* 0x0000001600177305 */ /* 0x000064000021f000 */
[----:B0-----:R-:W-:Y:S01]  /*0ee0*/  IMAD.MOV.U32 R22, RZ, RZ, RZ ;  /* 0x000000ffff167224 */ /* 0x001fe200078e00ff */
[----:B-1----:R-:W-:-:S05]  /*0ef0*/  IADD3 R21, PT, PT, RZ, -R23, RZ ;  /* 0x80000017ff157210 */ /* 0x002fca0007ffe0ff */
        /* <DEDUP_REMOVED lines=14> */
[----:B------:R-:W-:Y:S02]  /*0fe0*/  @!P2 IADD3 R0, PT, PT, -R0, RZ, RZ ;  /* 0x000000ff0000a210 */ /* 0x000fe40007ffe1ff */
[----:B------:R-:W-:-:S05]  /*0ff0*/  @!P1 LOP3.LUT R0, RZ, R15, RZ, 0x33, !PT ;  /* 0x0000000fff009212 */ /* 0x000fca00078e33ff */
[----:B------:R-:W-:-:S04]  /*1000*/  IMAD.MOV R21, RZ, RZ, -R0 ;  /* 0x000000ffff157224 */ /* 0x000fc800078e0a00 */
        /* <DEDUP_REMOVED lines=13> */
[----:B------:R-:W2:Y:S02]  /*10e0*/  I2F.RP R28, R30 ;  /* 0x0000001e001c7306 */ /* 0x000ea40000209400 */
[----:B-1----:R-:W-:-:S06]  /*10f0*/  IADD3 R24, PT, PT, RZ, -R16, RZ ;  /* 0x80000010ff187210 */ /* 0x002fcc0007ffe0ff */
[----:B--2---:R-:W0:Y:S02]  /*1100*/  MUFU.RCP R28, R28 ;  /* 0x0000001c001c7308 */ /* 0x004e240000001000 */
        /* <DEDUP_REMOVED lines=21> */
[----:B------:R-:W-:Y:S01]  /*1260*/  IMAD R0, R17, R21, R0 ;  /* 0x0000001511007224 */ /* 0x000fe200078e0200 */
[----:B------:R-:W-:-:S04]  /*1270*/  IADD3 R17, PT, PT, R3, -0x4, RZ ;  /* 0xfffffffc03117810 */ /* 0x000fc80007ffe0ff */
[----:B------:R-:W-:-:S05]  /*1280*/  I2FP.F32.S32 R21, R0 ;  /* 0x0000000000157245 */ /* 0x000fca0000201400 */
[----:B---3--:R-:W-:Y:S01]  /*1290*/  FFMA R21, R21, R19, R18 ;  /* 0x0000001315157223 */ /* 0x008fe20000000012 */
[----:B------:R-:W-:-:S04]  /*12a0*/  IMAD.WIDE.U32 R18, R17, 0x4, R4 ;  /* 0x0000000411127825 */ /* 0x000fc800078e0004 */
[----:B------:R0:W-:Y:S04]  /*12b0*/  ST.E desc[UR4][R22.64], R21 ;  /* 0x0000001516007985 */ /* 0x0001e8000c101904 */
[----:B------:R-:W2:Y:S01]  /*12c0*/  LDG.E R19, desc[UR6][R18.64] ;  /* 0x0000000612137981 */ /* 0x000ea2000c1e1900 */
[----:B------:R-:W-:-:S04]  /*12d0*/  IMAD.WIDE.U32 R24, R17, 0x4, R10 ;  /* 0x0000000411187825 */ /* 0x000fc800078e000a */
[----:B------:R-:W-:Y:S01]  /*12e0*/  IMAD.WIDE.U32 R26, R17, 0x4, R8 ;  /* 0x00000004111a7825 */ /* 0x000fe200078e0008 */
[----:B------:R-:W3:Y:S04]  /*12f0*/  LDG.E R0, desc[UR4][R24.64] ;  /* 0x0000000418007981 */ /* 0x000ee8000c1e1900 */
[----:B------:R-:W3:Y:S01]  /*1300*/  LDG.E R15, desc[UR6][R26.64] ;  /* 0x000000061a0f7981 */ /* 0x000ee2000c1e1900 */
[----:B------:R-:W-:Y:S02]  /*1310*/  VIADD R14, R14, 0x8 ;  /* 0x000000080e0e7836 */ /* 0x000fe40000000000 */
[----:B------:R-:W-:Y:S01]  /*1320*/  VIADD R3, R3, 0xfffffff8 ;  /* 0xfffffff803037836 */ /* 0x000fe20000000000 */
[----:B--2---:R-:W-:-:S04]  /*1330*/  IABS R29, R19 ;  /* 0x00000013001d7213 */ /* 0x004fc80000000000 */
[----:B------:R-:W1:Y:S08]  /*1340*/  I2F.RP R28, R29 ;  /* 0x0000001d001c7306 */ /* 0x000e700000209400 */
[----:B-1----:R-:W0:Y:S02]  /*1350*/  MUFU.RCP R28, R28 ;  /* 0x0000001c001c7308 */ /* 0x002e240000001000 */
[----:B0-----:R-:W-:-:S06]  /*1360*/  VIADD R22, R28, 0xffffffe ;  /* 0x0ffffffe1c167836 */ /* 0x001fcc0000000000 */
[----:B------:R0:W1:Y:S02]  /*1370*/  F2I.FTZ.U32.TRUNC.NTZ R23, R22 ;  /* 0x0000001600177305 */ /* 0x000064000021f000 */
[----:B0-----:R-:W-:Y:S01]  /*1380*/  MOV R22, RZ ;  /* 0x000000ff00167202 */ /* 0x001fe20000000f00 */
[----:B-1----:R-:W-:-:S04]  /*1390*/  IMAD.MOV R18, RZ, RZ, -R23 ;  /* 0x000000ffff127224 */ /* 0x002fc800078e0a17 */
[----:B------:R-:W-:Y:S01]  /*13a0*/  IMAD R21, R18, R29, RZ ;  /* 0x0000001d12157224 */ /* 0x000fe200078e02ff */
[----:B------:R-:W-:-:S03]  /*13b0*/  IABS R18, R16 ;  /* 0x0000001000127213 */ /* 0x000fc60000000000 */
[----:B------:R-:W-:Y:S01]  /*13c0*/  IMAD.HI.U32 R23, R23, R21, R22 ;  /* 0x0000001517177227 */ /* 0x000fe200078e0016 */
[----:B------:R-:W-:-:S05]  /*13d0*/  IABS R21, R19 ;  /* 0x0000001300157213 */ /* 0x000fca0000000000 */
[----:B------:R-:W-:Y:S02]  /*13e0*/  IMAD.MOV R21, RZ, RZ, -R21 ;  /* 0x000000ffff157224 */ /* 0x000fe400078e0a15 */
[----:B------:R-:W-:-:S04]  /*13f0*/  IMAD.HI.U32 R23, R23, R18, RZ ;  /* 0x0000001217177227 */ /* 0x000fc800078e00ff */
[----:B------:R-:W-:-:S05]  /*1400*/  IMAD R18, R23, R21, R18 ;  /* 0x0000001517127224 */ /* 0x000fca00078e0212 */
[----:B------:R-:W-:-:S13]  /*1410*/  ISETP.GT.U32.AND P1, PT, R29, R18, PT ;  /* 0x000000121d00720c */ /* 0x000fda0003f24070 */
[----:B------:R-:W-:Y:S01]  /*1420*/  @!P1 IMAD.IADD R18, R18, 0x1, -R29 ;  /* 0x0000000112129824 */ /* 0x000fe200078e0a1d */
[----:B------:R-:W-:Y:S02]  /*1430*/  @!P1 IADD3 R23, PT, PT, R23, 0x1, RZ ;  /* 0x0000000117179810 */ /* 0x000fe40007ffe0ff */
[----:B------:R-:W-:Y:S02]  /*1440*/  ISETP.NE.AND P1, PT, R19, RZ, PT ;  /* 0x000000ff1300720c */ /* 0x000fe40003f25270 */
[----:B------:R-:W-:Y:S02]  /*1450*/  ISETP.GE.U32.AND P0, PT, R18, R29, PT ;  /* 0x0000001d1200720c */ /* 0x000fe40003f06070 */
[----:B------:R-:W-:-:S04]  /*1460*/  LOP3.LUT R18, R16, R19, RZ, 0x3c, !PT ;  /* 0x0000001310127212 */ /* 0x000fc800078e3cff */
[----:B------:R-:W-:-:S07]  /*1470*/  ISETP.GE.AND P2, PT, R18, RZ, PT ;  /* 0x000000ff1200720c */ /* 0x000fce0003f46270 */
[----:B------:R-:W-:Y:S01]  /*1480*/  @P0 VIADD R23, R23, 0x1 ;  /* 0x0000000117170836 */ /* 0x000fe20000000000 */
[----:B------:R-:W-:-:S05]  /*1490*/  ISETP.NE.AND P0, PT, R14, RZ, PT ;  /* 0x000000ff0e00720c */ /* 0x000fca0003f05270 */
[----:B------:R-:W-:Y:S01]  /*14a0*/  @!P2 IMAD.MOV R23, RZ, RZ, -R23 ;  /* 0x000000ffff17a224 */ /* 0x000fe200078e0a17 */
[----:B------:R-:W-:-:S04]  /*14b0*/  @!P1 LOP3.LUT R23, RZ, R19, RZ, 0x33, !PT ;  /* 0x00000013ff179212 */ /* 0x000fc800078e33ff */
[----:B------:R-:W-:-:S05]  /*14c0*/  IADD3 R18, PT, PT, -R23, RZ, RZ ;  /* 0x000000ff17127210 */ /* 0x000fca0007ffe1ff */
[----:B------:R-:W-:-:S05]  /*14d0*/  IMAD R16, R19, R18, R16 ;  /* 0x0000001213107224 */ /* 0x000fca00078e0210 */
[----:B------:R-:W-:Y:S01]  /*14e0*/  I2FP.F32.S32 R19, R16 ;  /* 0x0000001000137245 */ /* 0x000fe20000201400 */
[----:B------:R-:W-:-:S04]  /*14f0*/  IMAD.WIDE.U32 R16, R17, 0x4, R12 ;  /* 0x0000000411107825 */ /* 0x000fc800078e000c */
[----:B---3--:R-:W-:Y:S01]  /*1500*/  FFMA R15, R19, R15, R0 ;  /* 0x0000000f130f7223 */ /* 0x008fe20000000000 */
[----:B------:R-:W-:-:S04]  /*1510*/  MOV R0, R23 ;  /* 0x0000001700007202 */ /* 0x000fc80000000f00 */
[----:B------:R3:W-:Y:S01]  /*1520*/  ST.E desc[UR4][R16.64], R15 ;  /* 0x0000000f10007985 */ /* 0x0007e2000c101904 */
[----:B------:R-:W-:Y:S05]  /*1530*/  @P0 BRA `(.L_x_4) ;  /* 0xffffffec00400947 */ /* 0x000fea000383ffff */
[----:B------:R-:W-:Y:S05]  /*1540*/  BSYNC.RECONVERGENT B0 ;  /* 0x0000000000007941 */ /* 0x000fea0003800200 */
.L_x_3:
[----:B------:R-:W-:-:S07]  /*1550*/  VIADD R3, R3, 0x4 ;  /* 0x0000000403037836 */ /* 0x000fce0000000000 */
.L_x_2:
[----:B------:R-:W-:-:S13]  /*1560*/  ISETP.NE.AND P0, PT, R20, RZ, PT ;  /* 0x000000ff1400720c */ /* 0x000fda0003f05270 */
[----:B------:R-:W-:Y:S05]  /*1570*/  @!P0 BRA `(.L_x_1) ;  /* 0x0000001000848947 */ /* 0x000fea0003800000 */
[----:B------:R-:W0:Y:S01]  /*1580*/  LDCU UR4, c[0x0][0x3d0] ;  /* 0x00007a00ff0477ac */ /* 0x000e220008000800 */
[----:B------:R-:W-:Y:S01]  /*1590*/  ISETP.GE.U32.AND P0, PT, R20, 0x4, PT ;  /* 0x000000041400780c */ /* 0x000fe20003f06070 */
[----:B0-----:R-:W-:-:S04]  /*15a0*/  ULOP3.LUT UR5, UR4, 0x3, URZ, 0xc0, !UPT ;  /* 0x0000000304057892 */ /* 0x001fc8000f8ec0ff */
[----:B------:R-:W-:-:S08]  /*15b0*/  UISETP.NE.AND UP0, UPT, UR5, URZ, UPT ;  /* 0x000000ff0500728c */ /* 0x000fd0000bf05270 */
[----:B------:R-:W-:Y:S05]  /*15c0*/  @!P0 BRA `(.L_x_5) ;  /* 0x0000000800708947 */ /* 0x000fea0003800000 */
[----:B------:R-:W0:Y:S01]  /*15d0*/  LDC.64 R10, c[0x0][0x388] ;  /* 0x0000e200ff0a7b82 */ /* 0x000e220000000a00 */
[----:B------:R-:W-:Y:S01]  /*15e0*/  R2UR UR6, R6 ;  /* 0x00000000060672ca */ /* 0x000fe200000e0000 */
[----:B---3--:R-:W-:Y:S01]  /*15f0*/  VIADD R17, R3, 0xffffffff ;  /* 0xffffffff03117836 */ /* 0x008fe20000000000 */
[----:B------:R-:W-:-:S05]  /*1600*/  R2UR UR7, R7 ;  /* 0x00000000070772ca */ /* 0x000fca00000e0000 */
[----:B------:R-:W1:Y:S08]  /*1610*/  LDC.64 R8, c[0x0][0x398] ;  /* 0x0000e600ff087b82 */ /* 0x000e700000000a00 */
[----:B------:R-:W2:Y:S01]  /*1620*/  LDC.64 R4, c[0x0][0x390] ;  /* 0x0000e400ff047b82 */ /* 0x000ea20000000a00 */
[----:B0-----:R-:W-:-:S06]  /*1630*/  IMAD.WIDE.U32 R14, R17, 0x4, R10 ;  /* 0x00000004110e7825 */ /* 0x001fcc00078e000a */
[----:B------:R-:W3:Y:S01]  /*1640*/  LDG.E R15, desc[UR6][R14.64] ;  /* 0x000000060e0f7981 */ /* 0x000ee2000c1e1900 */
[----:B------:R-:W-:Y:S01]  /*1650*/  R2UR UR8, R6 ;  /* 0x00000000060872ca */ /* 0x000fe200000e0000 */
[----:B-1----:R-:W-:Y:S01]  /*1660*/  IMAD.WIDE.U32 R18, R17, 0x4, R8 ;  /* 0x0000000411127825 */ /* 0x002fe200078e0008 */
[----:B------:R-:W-:-:S05]  /*1670*/  R2UR UR9, R7 ;  /* 0x00000000070972ca */ /* 0x000fca00000e0000 */
[----:B------:R0:W4:Y:S01]  /*1680*/  LDG.E R19, desc[UR6][R18.64] ;  /* 0x0000000612137981 */ /* 0x000122000c1e1900 */
[----:B--2---:R-:W-:-:S07]  /*1690*/  IMAD.WIDE.U32 R22, R17, 0x4, R4 ;  /* 0x0000000411167825 */ /* 0x004fce00078e0004 */
[----:B------:R1:W4:Y:S01]  /*16a0*/  LDG.E R16, desc[UR8][R22.64] ;  /* 0x0000000816107981 */ /* 0x000322000c1e1900 */
[----:B0-----:R-:W-:Y:S02]  /*16b0*/  IABS R18, R0 ;  /* 0x0000000000127213 */ /* 0x001fe40000000000 */
[----:B---3--:R-:W-:-:S04]  /*16c0*/  IABS R25, R15 ;  /* 0x0000000f00197213 */ /* 0x008fc80000000000 */
[----:B------:R-:W0:Y:S08]  /*16d0*/  I2F.RP R14, R25 ;  /* 0x00000019000e7306 */ /* 0x000e300000209400 */
[----:B0-----:R-:W0:Y:S02]  /*16e0*/  MUFU.RCP R14, R14 ;  /* 0x0000000e000e7308 */ /* 0x001e240000001000 */
[----:B0-----:R-:W-:-:S06]  /*16f0*/  IADD3 R20, PT, PT, R14, 0xffffffe, RZ ;  /* 0x0ffffffe0e147810 */ /* 0x001fcc0007ffe0ff */
[----:B------:R0:W2:Y:S01]  /*1700*/  F2I.FTZ.U32.TRUNC.NTZ R21, R20 ;  /* 0x0000001400157305 */ /* 0x0000a2000021f000 */
[----:B-1----:R-:W-:Y:S01]  /*1710*/  IABS R22, R15 ;  /* 0x0000000f00167213 */ /* 0x002fe20000000000 */
[----:B0-----:R-:W-:Y:S02]  /*1720*/  IMAD.MOV.U32 R20, RZ, RZ, RZ ;  /* 0x000000ffff147224 */ /* 0x001fe400078e00ff */
[----:B--2---:R-:W-:-:S04]  /*1730*/  IMAD.MOV R24, RZ, RZ, -R21 ;  /* 0x000000ffff187224 */ /* 0x004fc800078e0a15 */
[----:B------:R-:W-:-:S04]  /*1740*/  IMAD R27, R24, R25, RZ ;  /* 0x00000019181b7224 */ /* 0x000fc800078e02ff */
[----:B------:R-:W-:Y:S01]  /*1750*/  IMAD.HI.U32 R21, R21, R27, R20 ;  /* 0x0000001b15157227 */ /* 0x000fe200078e0014 */
[----:B------:R-:W-:-:S05]  /*1760*/  IADD3 R23, PT, PT, RZ, -R22, RZ ;  /* 0x80000016ff177210 */ /* 0x000fca0007ffe0ff */
[----:B------:R-:W-:-:S04]  /*1770*/  IMAD.HI.U32 R14, R21, R18, RZ ;  /* 0x00000012150e7227 */ /* 0x000fc800078e00ff */
[----:B------:R-:W-:-:S05]  /*1780*/  IMAD R18, R14, R23, R18 ;  /* 0x000000170e127224 */ /* 0x000fca00078e0212 */
[----:B------:R-:W-:-:S13]  /*1790*/  ISETP.GT.U32.AND P1, PT, R25, R18, PT ;  /* 0x000000121900720c */ /* 0x000fda0003f24070 */
[----:B------:R-:W-:-:S05]  /*17a0*/  @!P1 IMAD.IADD R18, R18, 0x1, -R25 ;  /* 0x0000000112129824 */ /* 0x000fca00078e0a19 */
[----:B------:R-:W-:Y:S02]  /*17b0*/  ISETP.GE.U32.AND P0, PT, R18, R25, PT ;  /* 0x000000191200720c */ /* 0x000fe40003f06070 */
[----:B------:R-:W-:Y:S01]  /*17c0*/  LOP3.LUT R18, R0, R15, RZ, 0x3c, !PT ;  /* 0x0000000f00127212 */ /* 0x000fe200078e3cff */
[----:B------:R-:W-:Y:S01]  /*17d0*/  @!P1 VIADD R14, R14, 0x1 ;  /* 0x000000010e0e9836 */ /* 0x000fe20000000000 */
[----:B------:R-:W-:Y:S02]  /*17e0*/  ISETP.NE.AND P1, PT, R15, RZ, PT ;  /* 0x000000ff0f00720c */ /* 0x000fe40003f25270 */
[----:B------:R-:W-:-:S07]  /*17f0*/  ISETP.GE.AND P2, PT, R18, RZ, PT ;  /* 0x000000ff1200720c */ /* 0x000fce0003f46270 */
[----:B------:R-:W-:-:S06]  /*1800*/  @P0 IADD3 R14, PT, PT, R14, 0x1, RZ ;  /* 0x000000010e0e0810 */ /* 0x000fcc0007ffe0ff */
[----:B------:R-:W-:Y:S01]  /*1810*/  @!P2 IMAD.MOV R14, RZ, RZ, -R14 ;  /* 0x000000ffff0ea224 */ /* 0x000fe200078e0a0e */
[----:B------:R-:W-:-:S05]  /*1820*/  @!P1 LOP3.LUT R14, RZ, R15, RZ, 0x33, !PT ;  /* 0x0000000fff0e9212 */ /* 0x000fca00078e33ff */
[----:B------:R-:W-:-:S04]  /*1830*/  IMAD.MOV R18, RZ, RZ, -R14 ;  /* 0x000000ffff127224 */ /* 0x000fc800078e0a0e */
[----:B------:R-:W-:-:S05]  /*1840*/  IMAD R15, R15, R18, R0 ;  /* 0x000000120f0f7224 */ /* 0x000fca00078e0200 */
[----:B------:R-:W-:Y:S02]  /*1850*/  I2FP.F32.S32 R0, R15 ;  /* 0x0000000f00007245 */ /* 0x000fe40000201400 */
[----:B------:R-:W-:Y:S01]  /*1860*/  IADD3 R15, PT, PT, R3, -0x2, RZ ;  /* 0xfffffffe030f7810 */ /* 0x000fe20007ffe0ff */
[----:B------:R-:W-:-:S04]  /*1870*/  IMAD.WIDE.U32 R20, R17, 0x4, R12 ;  /* 0x0000000411147825 */ /* 0x000fc800078e000c */
[----:B----4-:R-:W-:Y:S01]  /*1880*/  FFMA R27, R0, R16, R19 ;  /* 0x00000010001b7223 */ /* 0x010fe20000000013 */
[----:B------:R-:W-:-:S04]  /*1890*/  IMAD.WIDE.U32 R22, R15, 0x4, R10 ;  /* 0x000000040f167825 */ /* 0x000fc800078e000a */
[----:B------:R0:W-:Y:S04]  /*18a0*/  ST.E desc[UR6][R20.64], R27 ;  /* 0x0000001b14007985 */ /* 0x0001e8000c101906 */
[----:B------:R-:W2:Y:S01]  /*18b0*/  LDG.E R17, desc[UR8][R22.64] ;  /* 0x0000000816117981 */ /* 0x000ea2000c1e1900 */
[----:B------:R-:W-:-:S04]  /*18c0*/  IMAD.WIDE.U32 R18, R15, 0x4, R4 ;  /* 0x000000040f127825 */ /* 0x000fc800078e0004 */
[----:B------:R-:W-:Y:S02]  /*18d0*/  IMAD.WIDE.U32 R24, R15, 0x4, R8 ;  /* 0x000000040f187825 */ /* 0x000fe400078e0008 */
[----:B------:R1:W3:Y:S04]  /*18e0*/  LDG.E R19, desc[UR8][R18.64] ;  /* 0x0000000812137981 */ /* 0x0002e8000c1e1900 */
[----:B------:R-:W3:Y:S01]  /*18f0*/  LDG.E R16, desc[UR6][R24.64] ;  /* 0x0000000618107981 */ /* 0x000ee2000c1e1900 */
[----:B-1----:R-:W-:Y:S02]  /*1900*/  IABS R18, R14 ;  /* 0x0000000e00127213 */ /* 0x002fe40000000000 */
[----:B--2---:R-:W-:-:S04]  /*1910*/  IABS R29, R17 ;  /* 0x00000011001d7213 */ /* 0x004fc80000000000 */
[----:B------:R-:W1:Y:S08]  /*1920*/  I2F.RP R0, R29 ;  /* 0x0000001d00007306 */ /* 0x000e700000209400 */
[----:B-1----:R-:W0:Y:S02]  /*1930*/  MUFU.RCP R0, R0 ;  /* 0x0000000000007308 */ /* 0x002e240000001000 */
[----:B0-----:R-:W-:-:S06]  /*1940*/  VIADD R20, R0, 0xffffffe ;  /* 0x0ffffffe00147836 */ /* 0x001fcc0000000000 */
[----:B------:R0:W1:Y:S02]  /*1950*/  F2I.FTZ.U32.TRUNC.NTZ R21, R20 ;  /* 0x0000001400157305 */ /* 0x000064000021f000 */
[----:B0-----:R-:W-:Y:S02]  /*1960*/  HFMA2 R20, -RZ, RZ, 0, 0 ;  /* 0x00000000ff147431 */ /* 0x001fe400000001ff */
[----:B-1----:R-:W-:-:S04]  /*1970*/  IMAD.MOV R22, RZ, RZ, -R21 ;  /* 0x000000ffff167224 */ /* 0x002fc800078e0a15 */
[----:B------:R-:W-:Y:S01]  /*1980*/  IMAD R23, R22, R29, RZ ;  /* 0x0000001d16177224 */ /* 0x000fe200078e02ff */
[----:B------:R-:W-:-:S03]  /*1990*/  IABS R22, R17 ;  /* 0x0000001100167213 */ /* 0x000fc60000000000 */
[----:B------:R-:W-:-:S04]  /*19a0*/  IMAD.HI.U32 R21, R21, R23, R20 ;  /* 0x0000001715157227 */ /* 0x000fc800078e0014 */
[----:B------:R-:W-:Y:S02]  /*19b0*/  IMAD.MOV R23, RZ, RZ, -R22 ;  /* 0x000000ffff177224 */ /* 0x000fe400078e0a16 */
[----:B------:R-:W-:-:S04]  /*19c0*/  IMAD.HI.U32 R0, R21, R18, RZ ;  /* 0x0000001215007227 */ /* 0x000fc800078e00ff */
[----:B------:R-:W-:-:S05]  /*19d0*/  IMAD R18, R0, R23, R18 ;  /* 0x0000001700127224 */ /* 0x000fca00078e0212 */
[----:B------:R-:W-:-:S13]  /*19e0*/  ISETP.GT.U32.AND P1, PT, R29, R18, PT ;  /* 0x000000121d00720c */ /* 0x000fda0003f24070 */
[----:B------:R-:W-:-:S05]  /*19f0*/  @!P1 IMAD.IADD R18, R18, 0x1, -R29 ;  /* 0x0000000112129824 */ /* 0x000fca00078e0a1d */
[----:B------:R-:W-:Y:S02]  /*1a00*/  ISETP.GE.U32.AND P0, PT, R18, R29, PT ;  /* 0x0000001d1200720c */ /* 0x000fe40003f06070 */
[----:B------:R-:W-:Y:S02]  /*1a10*/  LOP3.LUT R18, R14, R17, RZ, 0x3c, !PT ;  /* 0x000000110e127212 */ /* 0x000fe400078e3cff */
[----:B------:R-:W-:Y:S02]  /*1a20*/  @!P1 IADD3 R0, PT, PT, R0, 0x1, RZ ;  /* 0x0000000100009810 */ /* 0x000fe40007ffe0ff */
[----:B------:R-:W-:Y:S02]  /*1a30*/  ISETP.GE.AND P2, PT, R18, RZ, PT ;  /* 0x000000ff1200720c */ /* 0x000fe40003f46270 */
[----:B------:R-:W-:-:S05]  /*1a40*/  ISETP.NE.AND P1, PT, R17, RZ, PT ;  /* 0x000000ff1100720c */ /* 0x000fca0003f25270 */
[----:B------:R-:W-:-:S06]  /*1a50*/  @P0 VIADD R0, R0, 0x1 ;  /* 0x0000000100000836 */ /* 0x000fcc0000000000 */
[----:B------:R-:W-:Y:S02]  /*1a60*/  @!P2 IMAD.MOV R0, RZ, RZ, -R0 ;  /* 0x000000ffff00a224 */ /* 0x000fe400078e0a00 */
[----:B------:R-:W-:-:S04]  /*1a70*/  @!P1 LOP3.LUT R0, RZ, R17, RZ, 0x33, !PT ;  /* 0x00000011ff009212 */ /* 0x000fc800078e33ff */
[----:B------:R-:W-:-:S05]  /*1a80*/  IADD3 R18, PT, PT, -R0, RZ, RZ ;  /* 0x000000ff00127210 */ /* 0x000fca0007ffe1ff */
[----:B------:R-:W-:Y:S02]  /*1a90*/  IMAD R14, R17, R18, R14 ;  /* 0x00000012110e7224 */ /* 0x000fe400078e020e */
[----:B------:R-:W-:-:S03]  /*1aa0*/  VIADD R17, R3, 0xfffffffd ;  /* 0xfffffffd03117836 */ /* 0x000fc60000000000 */
[----:B------:R-:W-:-:S05]  /*1ab0*/  I2FP.F32.S32 R21, R14 ;  /* 0x0000000e00157245 */ /* 0x000fca0000201400 */
[----:B---3--:R-:W-:Y:S01]  /*1ac0*/  FFMA R25, R21, R19, R16 ;  /* 0x0000001315197223 */ /* 0x008fe20000000010 */
[----:B------:R-:W-:-:S04]  /*1ad0*/  IMAD.WIDE.U32 R20, R15, 0x4, R12 ;  /* 0x000000040f147825 */ /* 0x000fc800078e000c */
[C---:B------:R-:W-:Y:S01]  /*1ae0*/  IMAD.WIDE.U32 R18, R17.reuse, 0x4, R10 ;  /* 0x0000000411127825 */ /* 0x040fe200078e000a */
[----:B------:R0:W-:Y:S05]  /*1af0*/  ST.E desc[UR6][R20.64], R25 ;  /* 0x0000001914007985 */ /* 0x0001ea000c101906 */
[----:B------:R-:W2:Y:S01]  /*1b00*/  LDG.E R19, desc[UR8][R18.64] ;  /* 0x0000000812137981 */ /* 0x000ea2000c1e1900 */
[----:B------:R-:W-:-:S04]  /*1b10*/  IMAD.WIDE.U32 R14, R17, 0x4, R8 ;  /* 0x00000004110e7825 */ /* 0x000fc800078e0008 */
[----:B------:R-:W-:Y:S02]  /*1b20*/  IMAD.WIDE.U32 R22, R17, 0x4, R4 ;  /* 0x0000000411167825 */ /* 0x000fe400078e0004 */
[----:B------:R1:W3:Y:S04]  /*1b30*/  LDG.E R15, desc[UR6][R14.64] ;  /* 0x000000060e0f7981 */ /* 0x0002e8000c1e1900 */
[----:B------:R4:W3:Y:S01]  /*1b40*/  LDG.E R16, desc[UR8][R22.64] ;  /* 0x0000000816107981 */ /* 0x0008e2000c1e1900 */
[----:B------:R-:W-:-:S04]  /*1b50*/  VIADD R3, R3, 0xfffffffc ;  /* 0xfffffffc03037836 */ /* 0x000fc80000000000 */
[----:B------:R-:W-:-:S04]  /*1b60*/  IMAD.WIDE.U32 R10, R3, 0x4, R10 ;  /* 0x00000004030a7825 */ /* 0x000fc800078e000a */
[----:B------:R-:W-:-:S04]  /*1b70*/  IMAD.WIDE.U32 R8, R3, 0x4, R8 ;  /* 0x0000000403087825 */ /* 0x000fc800078e0008 */
[----:B------:R-:W-:Y:S01]  /*1b80*/  IMAD.WIDE.U32 R4, R3, 0x4, R4 ;  /* 0x0000000403047825 */ /* 0x000fe200078e0004 */
[----:B--2---:R-:W-:-:S04]  /*1b90*/  IABS R27, R19 ;  /* 0x00000013001b7213 */ /* 0x004fc80000000000 */
[----:B------:R-:W2:Y:S08]  /*1ba0*/  I2F.RP R24, R27 ;  /* 0x0000001b00187306 */ /* 0x000eb00000209400 */
[----:B--2---:R-:W0:Y:S02]  /*1bb0*/  MUFU.RCP R24, R24 ;  /* 0x0000001800187308 */ /* 0x004e240000001000 */
[----:B0-----:R-:W-:-:S06]  /*1bc0*/  VIADD R20, R24, 0xffffffe ;  /* 0x0ffffffe18147836 */ /* 0x001fcc0000000000 */
[----:B------:R0:W2:Y:S01]  /*1bd0*/  F2I.FTZ.U32.TRUNC.NTZ R21, R20 ;  /* 0x0000001400157305 */ /* 0x0000a2000021f000 */
[----:B-1----:R-:W-:Y:S01]  /*1be0*/  IABS R14, R19 ;  /* 0x00000013000e7213 */ /* 0x002fe20000000000 */
[----:B0-----:R-:W-:Y:S01]  /*1bf0*/  IMAD.MOV.U32 R20, RZ, RZ, RZ ;  /* 0x000000ffff147224 */ /* 0x001fe200078e00ff */
[----:B--2---:R-:W-:-:S05]  /*1c00*/  IADD3 R18, PT, PT, RZ, -R21, RZ ;  /* 0x80000015ff127210 */ /* 0x004fca0007ffe0ff */
[----:B------:R-:W-:Y:S01]  /*1c10*/  IMAD R25, R18, R27, RZ ;  /* 0x0000001b12197224 */ /* 0x000fe200078e02ff */
[----:B------:R-:W-:-:S03]  /*1c20*/  IABS R18, R0 ;  /* 0x0000000000127213 */ /* 0x000fc60000000000 */
[----:B------:R-:W-:-:S04]  /*1c30*/  IMAD.HI.U32 R21, R21, R25, R20 ;  /* 0x0000001915157227 */ /* 0x000fc800078e0014 */
[----:B----4-:R-:W-:Y:S02]  /*1c40*/  IMAD.MOV R23, RZ, RZ, -R14 ;  /* 0x000000ffff177224 */ /* 0x010fe400078e0a0e */
[----:B------:R-:W-:-:S04]  /*1c50*/  IMAD.HI.U32 R14, R21, R18, RZ ;  /* 0x00000012150e7227 */ /* 0x000fc800078e00ff */
[----:B------:R-:W-:-:S05]  /*1c60*/  IMAD R18, R14, R23, R18 ;  /* 0x000000170e127224 */ /* 0x000fca00078e0212 */
[----:B------:R-:W-:-:S13]  /*1c70*/  ISETP.GT.U32.AND P1, PT, R27, R18, PT ;  /* 0x000000121b00720c */ /* 0x000fda0003f24070 */
[----:B------:R-:W-:-:S04]  /*1c80*/  @!P1 IADD3 R18, PT, PT, R18, -R27, RZ ;  /* 0x8000001b12129210 */ /* 0x000fc80007ffe0ff */
[----:B------:R-:W-:Y:S02]  /*1c90*/  ISETP.GE.U32.AND P0, PT, R18, R27, PT ;  /* 0x0000001b1200720c */ /* 0x000fe40003f06070 */
[----:B------:R-:W-:Y:S01]  /*1ca0*/  LOP3.LUT R18, R0, R19, RZ, 0x3c, !PT ;  /* 0x0000001300127212 */ /* 0x000fe200078e3cff */
[----:B------:R-:W-:Y:S01]  /*1cb0*/  @!P1 VIADD R14, R14, 0x1 ;  /* 0x000000010e0e9836 */ /* 0x000fe20000000000 */
[----:B------:R-:W-:Y:S02]  /*1cc0*/  ISETP.NE.AND P1, PT, R19, RZ, PT ;  /* 0x000000ff1300720c */ /* 0x000fe40003f25270 */
[----:B------:R-:W-:-:S07]  /*1cd0*/  ISETP.GE.AND P2, PT, R18, RZ, PT ;  /* 0x000000ff1200720c */ /* 0x000fce0003f46270 */
[----:B------:R-:W-:-:S06]  /*1ce0*/  @P0 VIADD R14, R14, 0x1 ;  /* 0x000000010e0e0836 */ /* 0x000fcc0000000000 */
[----:B------:R-:W-:Y:S02]  /*1cf0*/  @!P2 IADD3 R14, PT, PT, -R14, RZ, RZ ;  /* 0x000000ff0e0ea210 */ /* 0x000fe40007ffe1ff */
[----:B------:R-:W-:-:S05]  /*1d00*/  @!P1 LOP3.LUT R14, RZ, R19, RZ, 0x33, !PT ;  /* 0x00000013ff0e9212 */ /* 0x000fca00078e33ff */
[----:B------:R-:W-:-:S04]  /*1d10*/  IMAD.MOV R18, RZ, RZ, -R14 ;  /* 0x000000ffff127224 */ /* 0x000fc800078e0a0e */
[----:B------:R-:W-:-:S05]  /*1d20*/  IMAD R0, R19, R18, R0 ;  /* 0x0000001213007224 */ /* 0x000fca00078e0200 */
[----:B------:R-:W-:-:S05]  /*1d30*/  I2FP.F32.S32 R0, R0 ;  /* 0x0000000000007245 */ /* 0x000fca0000201400 */
[----:B---3--:R-:W-:Y:S01]  /*1d40*/  FFMA R15, R0, R16, R15 ;  /* 0x00000010000f7223 */ /* 0x008fe2000000000f */
[----:B------:R-:W-:-:S05]  /*1d50*/  IMAD.WIDE.U32 R16, R17, 0x4, R12 ;  /* 0x0000000411107825 */ /* 0x000fca00078e000c */
[----:B------:R0:W-:Y:S04]  /*1d60*/  ST.E desc[UR6][R16.64], R15 ;  /* 0x0000000f10007985 */ /* 0x0001e8000c101906 */
[----:B------:R-:W2:Y:S04]  /*1d70*/  LDG.E R11, desc[UR8][R10.64] ;  /* 0x000000080a0b7981 */ /* 0x000ea8000c1e1900 */
[----:B------:R-:W3:Y:S04]  /*1d80*/  LDG.E R8, desc[UR6][R8.64] ;  /* 0x0000000608087981 */ /* 0x000ee8000c1e1900 */
[----:B------:R1:W3:Y:S02]  /*1d90*/  LDG.E R18, desc[UR8][R4.64] ;  /* 0x0000000804127981 */ /* 0x0002e4000c1e1900 */
[----:B-1----:R-:W-:-:S02]  /*1da0*/  IABS R4, R14 ;  /* 0x0000000e00047213 */ /* 0x002fc40000000000 */
[----:B--2---:R-:W-:-:S04]  /*1db0*/  IABS R19, R11 ;  /* 0x0000000b00137213 */ /* 0x004fc80000000000 */
[----:B------:R-:W1:Y:S08]  /*1dc0*/  I2F.RP R0, R19 ;  /* 0x0000001300007306 */ /* 0x000e700000209400 */
[----:B-1----:R-:W0:Y:S02]  /*1dd0*/  MUFU.RCP R0, R0 ;  /* 0x0000000000007308 */ /* 0x002e240000001000 */
[----:B0-----:R-:W-:-:S06]  /*1de0*/  IADD3 R16, PT, PT, R0, 0xffffffe, RZ ;  /* 0x0ffffffe00107810 */ /* 0x001fcc0007ffe0ff */
[----:B------:R0:W1:Y:S01]  /*1df0*/  F2I.FTZ.U32.TRUNC.NTZ R17, R16 ;  /* 0x0000001000117305 */ /* 0x000062000021f000 */
[----:B------:R-:W-:Y:S01]  /*1e00*/  IABS R5, R11 ;  /* 0x0000000b00057213 */ /* 0x000fe20000000000 */
[----:B0-----:R-:W-:Y:S02]  /*1e10*/  IMAD.MOV.U32 R16, RZ, RZ, RZ ;  /* 0x000000ffff107224 */ /* 0x001fe400078e00ff */
[----:B-1----:R-:W-:-:S04]  /*1e20*/  IMAD.MOV R10, RZ, RZ, -R17 ;  /* 0x000000ffff0a7224 */ /* 0x002fc800078e0a11 */
        /* <DEDUP_REMOVED lines=12> */
[----:B------:R-:W-:-:S05]  /*1ef0*/  @P0 IADD3 R17, PT, PT, R17, 0x1, RZ ;  /* 0x0000000111110810 */ /* 0x000fca0007ffe0ff */
[----:B------:R-:W-:-:S04]  /*1f00*/  IMAD.MOV.U32 R0, RZ, RZ, R17 ;  /* 0x000000ffff007224 */ /* 0x000fc800078e0011 */
[----:B------:R-:W-:Y:S01]  /*1f10*/  @!P2 IMAD.MOV R0, RZ, RZ, -R0 ;  /* 0x000000ffff00a224 */ /* 0x000fe200078e0a00 */
[----:B------:R-:W-:-:S04]  /*1f20*/  @!P1 LOP3.LUT R0, RZ, R11, RZ, 0x33, !PT ;  /* 0x0000000bff009212 */ /* 0x000fc800078e33ff */
[----:B------:R-:W-:-:S05]  /*1f30*/  IADD3 R4, PT, PT, -R0, RZ, RZ ;  /* 0x000000ff00047210 */ /* 0x000fca0007ffe1ff */
[----:B------:R-:W-:-:S05]  /*1f40*/  IMAD R11, R11, R4, R14 ;  /* 0x000000040b0b7224 */ /* 0x000fca00078e020e */
[----:B------:R-:W-:Y:S01]  /*1f50*/  I2FP.F32.S32 R11, R11 ;  /* 0x0000000b000b7245 */ /* 0x000fe20000201400 */
[----:B------:R-:W-:-:S04]  /*1f60*/  IMAD.WIDE.U32 R4, R3, 0x4, R12 ;  /* 0x0000000403047825 */ /* 0x000fc800078e000c */
[----:B---3--:R-:W-:-:S05]  /*1f70*/  FFMA R11, R11, R18, R8 ;  /* 0x000000120b0b7223 */ /* 0x008fca0000000008 */
[----:B------:R0:W-:Y:S02]  /*1f80*/  ST.E desc[UR6][R4.64], R11 ;  /* 0x0000000b04007985 */ /* 0x0001e4000c101906 */
.L_x_5:
[----:B------:R-:W-:Y:S05]  /*1f90*/  BRA.U !UP0, `(.L_x_1) ;  /* 0x0000000508fc7547 */ /* 0x000fea000b800000 */
[----:B------:R-:W-:Y:S02]  /*1fa0*/  UISETP.NE.AND UP0, UPT, UR5, 0x1, UPT ;  /* 0x000000010500788c */ /* 0x000fe4000bf05270 */
[----:B------:R-:W-:-:S04]  /*1fb0*/  ULOP3.LUT UR4, UR4, 0x1, URZ, 0xc0, !UPT ;  /* 0x0000000104047892 */ /* 0x000fc8000f8ec0ff */
[----:B------:R-:W-:-:S03]  /*1fc0*/  UISETP.NE.U32.AND UP1, UPT, UR4, 0x1, UPT ;  /* 0x000000010400788c */ /* 0x000fc6000bf25070 */
[----:B------:R-:W-:Y:S08]  /*1fd0*/  BRA.U !UP0, `(.L_x_6) ;  /* 0x0000000508487547 */ /* 0x000ff0000b800000 */
[----:B0-----:R-:W0:Y:S01]  /*1fe0*/  LDC.64 R10, c[0x0][0x388] ;  /* 0x0000e200ff0a7b82 */ /* 0x001e220000000a00 */
[----:B------:R-:W-:Y:S01]  /*1ff0*/  R2UR UR4, R6 ;  /* 0x00000000060472ca */ /* 0x000fe200000e0000 */
[----:B---3--:R-:W-:Y:S01]  /*2000*/  VIADD R15, R3, 0xffffffff ;  /* 0xffffffff030f7836 */ /* 0x008fe20000000000 */
[----:B------:R-:W-:-:S05]  /*2010*/  R2UR UR5, R7 ;  /* 0x00000000070572ca */ /* 0x000fca00000e0000 */
[----:B------:R-:W1:Y:S08]  /*2020*/  LDC.64 R8, c[0x0][0x398] ;  /* 0x0000e600ff087b82 */ /* 0x000e700000000a00 */
[----:B------:R-:W2:Y:S01]  /*2030*/  LDC.64 R4, c[0x0][0x390] ;  /* 0x0000e400ff047b82 */ /* 0x000ea20000000a00 */
[----:B0-----:R-:W-:-:S05]  /*2040*/  IMAD.WIDE.U32 R20, R15, 0x4, R10 ;  /* 0x000000040f147825 */ /* 0x001fca00078e000a */
[----:B------:R-:W3:Y:S01]  /*2050*/  LDG.E R17, desc[UR4][R20.64] ;  /* 0x0000000414117981 */ /* 0x000ee2000c1e1900 */
[----:B------:R-:W-:Y:S02]  /*2060*/  R2UR UR6, R6 ;  /* 0x00000000060672ca */ /* 0x000fe400000e0000 */
[----:B------:R-:W-:Y:S01]  /*2070*/  R2UR UR7, R7 ;  /* 0x00000000070772ca */ /* 0x000fe200000e0000 */
[----:B-1----:R-:W-:-:S06]  /*2080*/  IMAD.WIDE.U32 R18, R15, 0x4, R8 ;  /* 0x000000040f127825 */ /* 0x002fcc00078e0008 */
[----:B------:R0:W4:Y:S01]  /*2090*/  LDG.E R19, desc[UR4][R18.64] ;  /* 0x0000000412137981 */ /* 0x000122000c1e1900 */
[----:B--2---:R-:W-:-:S05]  /*20a0*/  IMAD.WIDE.U32 R22, R15, 0x4, R4 ;  /* 0x000000040f167825 */ /* 0x004fca00078e0004 */
[----:B------:R1:W4:Y:S01]  /*20b0*/  LDG.E R16, desc[UR6][R22.64] ;  /* 0x0000000616107981 */ /* 0x000322000c1e1900 */
[----:B0-----:R-:W-:Y:S01]  /*20c0*/  IABS R18, R0 ;  /* 0x0000000000127213 */ /* 0x001fe20000000000 */
[----:B------:R-:W-:-:S04]  /*20d0*/  VIADD R3, R3, 0xfffffffe ;  /* 0xfffffffe03037836 */ /* 0x000fc80000000000 */
[----:B------:R-:W-:Y:S01]  /*20e0*/  IMAD.WIDE.U32 R10, R3, 0x4, R10 ;  /* 0x00000004030a7825 */ /* 0x000fe200078e000a */
[----:B---3--:R-:W-:-:S04]  /*20f0*/  IABS R25, R17 ;  /* 0x0000001100197213 */ /* 0x008fc80000000000 */
[----:B------:R-:W0:Y:S08]  /*2100*/  I2F.RP R14, R25 ;  /* 0x00000019000e7306 */ /* 0x000e300000209400 */
[----:B0-----:R-:W0:Y:S02]  /*2110*/  MUFU.RCP R14, R14 ;  /* 0x0000000e000e7308 */ /* 0x001e240000001000 */
[----:B0-----:R-:W-:-:S06]  /*2120*/  VIADD R20, R14, 0xffffffe ;  /* 0x0ffffffe0e147836 */ /* 0x001fcc0000000000 */
[----:B------:R0:W2:Y:S01]  /*2130*/  F2I.FTZ.U32.TRUNC.NTZ R21, R20 ;  /* 0x0000001400157305 */ /* 0x0000a2000021f000 */
[----:B-1----:R-:W-:Y:S01]  /*2140*/  IABS R22, R17 ;  /* 0x0000001100167213 */ /* 0x002fe20000000000 */
[----:B0-----:R-:W-:Y:S01]  /*2150*/  IMAD.MOV.U32 R20, RZ, RZ, RZ ;  /* 0x000000ffff147224 */ /* 0x001fe200078e00ff */
[----:B--2---:R-:W-:-:S05]  /*2160*/  IADD3 R24, PT, PT, RZ, -R21, RZ ;  /* 0x80000015ff187210 */ /* 0x004fca0007ffe0ff */
[----:B------:R-:W-:-:S04]  /*2170*/  IMAD R27, R24, R25, RZ ;  /* 0x00000019181b7224 */ /* 0x000fc800078e02ff */
[----:B------:R-:W-:-:S04]  /*2180*/  IMAD.HI.U32 R21, R21, R27, R20 ;  /* 0x0000001b15157227 */ /* 0x000fc800078e0014 */
[----:B------:R-:W-:Y:S02]  /*2190*/  IMAD.MOV R23, RZ, RZ, -R22 ;  /* 0x000000ffff177224 */ /* 0x000fe400078e0a16 */
        /* <DEDUP_REMOVED lines=15> */
[----:B----4-:R-:W-:Y:S01]  /*2290*/  FFMA R19, R0, R16, R19 ;  /* 0x0000001000137223 */ /* 0x010fe20000000013 */
[----:B------:R-:W-:-:S05]  /*22a0*/  IMAD.WIDE.U32 R16, R15, 0x4, R12 ;  /* 0x000000040f107825 */ /* 0x000fca00078e000c */
[----:B------:R0:W-:Y:S04]  /*22b0*/  ST.E desc[UR4][R16.64], R19 ;  /* 0x0000001310007985 */ /* 0x0001e8000c101904 */
[----:B------:R-:W2:Y:S01]  /*22c0*/  LDG.E R11, desc[UR6][R10.64] ;  /* 0x000000060a0b7981 */ /* 0x000ea2000c1e1900 */
[----:B------:R-:W-:-:S04]  /*22d0*/  IMAD.WIDE.U32 R8, R3, 0x4, R8 ;  /* 0x0000000403087825 */ /* 0x000fc800078e0008 */
[----:B------:R-:W-:Y:S02]  /*22e0*/  IMAD.WIDE.U32 R4, R3, 0x4, R4 ;  /* 0x0000000403047825 */ /* 0x000fe400078e0004 */
[----:B------:R-:W3:Y:S04]  /*22f0*/  LDG.E R8, desc[UR4][R8.64] ;  /* 0x0000000408087981 */ /* 0x000ee8000c1e1900 */
[----:B------:R1:W3:Y:S02]  /*2300*/  LDG.E R15, desc[UR6][R4.64] ;  /* 0x00000006040f7981 */ /* 0x0002e4000c1e1900 */
[----:B-1----:R-:W-:Y:S02]  /*2310*/  IABS R4, R14 ;  /* 0x0000000e00047213 */ /* 0x002fe40000000000 */
        /* <DEDUP_REMOVED lines=30> */
.L_x_6:
[----:B------:R-:W-:Y:S05]  /*2500*/  BRA.U UP1, `(.L_x_1) ;  /* 0x0000000101a07547 */ /* 0x000fea000b800000 */
[----:B01----:R-:W0:Y:S01]  /*2510*/  LDC.64 R4, c[0x0][0x388] ;  /* 0x0000e200ff047b82 */ /* 0x003e220000000a00 */
[----:B------:R-:W-:Y:S01]  /*2520*/  R2UR UR4, R6 ;  /* 0x00000000060472ca */ /* 0x000fe200000e0000 */
[----:B------:R-:W-:Y:S01]  /*2530*/  VIADD R3, R3, 0xffffffff ;  /* 0xffffffff03037836 */ /* 0x000fe20000000000 */
[----:B------:R-:W-:-:S05]  /*2540*/  R2UR UR5, R7 ;  /* 0x00000000070572ca */ /* 0x000fca00000e0000 */
[----:B------:R-:W1:Y:S08]  /*2550*/  LDC.64 R8, c[0x0][0x398] ;  /* 0x0000e600ff087b82 */ /* 0x000e700000000a00 */
[----:B------:R-:W2:Y:S01]  /*2560*/  LDC.64 R10, c[0x0][0x390] ;  /* 0x0000e400ff0a7b82 */ /* 0x000ea20000000a00 */
[----:B0-----:R-:W-:-:S05]  /*2570*/  IMAD.WIDE.U32 R4, R3, 0x4, R4 ;  /* 0x0000000403047825 */ /* 0x001fca00078e0004 */
[----:B---3--:R-:W3:Y:S01]  /*2580*/  LDG.E R17, desc[UR4][R4.64] ;  /* 0x0000000404117981 */ /* 0x008ee2000c1e1900 */
[----:B------:R-:W-:Y:S02]  /*2590*/  R2UR UR6, R6 ;  /* 0x00000000060672ca */ /* 0x000fe400000e0000 */
[----:B------:R-:W-:Y:S01]  /*25a0*/  R2UR UR7, R7 ;  /* 0x00000000070772ca */ /* 0x000fe200000e0000 */
[----:B-1----:R-:W-:-:S06]  /*25b0*/  IMAD.WIDE.U32 R8, R3, 0x4, R8 ;  /* 0x0000000403087825 */ /* 0x002fcc00078e0008 */
[----:B------:R0:W4:Y:S01]  /*25c0*/  LDG.E R8, desc[UR4][R8.64] ;  /* 0x0000000408087981 */ /* 0x000122000c1e1900 */
[----:B--2---:R-:W-:-:S06]  /*25d0*/  IMAD.WIDE.U32 R10, R3, 0x4, R10 ;  /* 0x00000004030a7825 */ /* 0x004fcc00078e000a */
[----:B------:R-:W4:Y:S01]  /*25e0*/  LDG.E R10, desc[UR6][R10.64] ;  /* 0x000000060a0a7981 */ /* 0x000f22000c1e1900 */
[----:B------:R-:W-:Y:S02]  /*25f0*/  IABS R18, R0 ;  /* 0x0000000000127213 */ /* 0x000fe40000000000 */
[----:B------:R-:W-:Y:S02]  /*2600*/  ISETP.GE.AND P2, PT, R0, RZ, PT ;  /* 0x000000ff0000720c */ /* 0x000fe40003f46270 */
[----:B---3--:R-:W-:-:S04]  /*2610*/  IABS R16, R17 ;  /* 0x0000001100107213 */ /* 0x008fc80000000000 */
[----:B------:R-:W1:Y:S08]  /*2620*/  I2F.RP R14, R16 ;  /* 0x00000010000e7306 */ /* 0x000e700000209400 */
[----:B-1----:R-:W1:Y:S02]  /*2630*/  MUFU.RCP R14, R14 ;  /* 0x0000000e000e7308 */ /* 0x002e640000001000 */
[----:B-1----:R-:W-:-:S06]  /*2640*/  VIADD R4, R14, 0xffffffe ;  /* 0x0ffffffe0e047836 */ /* 0x002fcc0000000000 */
[----:B------:R1:W2:Y:S01]  /*2650*/  F2I.FTZ.U32.TRUNC.NTZ R5, R4 ;  /* 0x0000000400057305 */ /* 0x0002a2000021f000 */
[----:B0-----:R-:W-:Y:S01]  /*2660*/  IABS R9, R17 ;  /* 0x0000001100097213 */ /* 0x001fe20000000000 */
[----:B-1----:R-:W-:Y:S01]  /*2670*/  IMAD.MOV.U32 R4, RZ, RZ, RZ ;  /* 0x000000ffff047224 */ /* 0x002fe200078e00ff */
        /* <DEDUP_REMOVED lines=8> */
[----:B------:R-:W-:Y:S02]  /*2700*/  ISETP.GT.U32.AND P1, PT, R16, R5, PT ;  /* 0x000000051000720c */ /* 0x000fe40003f24070 */
[----:B------:R-:W-:-:S11]  /*2710*/  ISETP.NE.AND P0, PT, R17, RZ, PT ;  /* 0x000000ff1100720c */ /* 0x000fd60003f05270 */
[----:B------:R-:W-:-:S04]  /*2720*/  @!P1 IMAD.IADD R5, R5, 0x1, -R16 ;  /* 0x0000000105059824 */ /* 0x000fc800078e0a10 */
[----:B------:R-:W-:Y:S01]  /*2730*/  @!P2 IMAD.MOV R5, RZ, RZ, -R5 ;  /* 0x000000ffff05a224 */ /* 0x000fe200078e0a05 */
[----:B------:R-:W-:-:S04]  /*2740*/  @!P0 LOP3.LUT R5, RZ, R17, RZ, 0x33, !PT ;  /* 0x00000011ff058212 */ /* 0x000fc800078e33ff */
[----:B------:R-:W-:Y:S01]  /*2750*/  I2FP.F32.S32 R9, R5 ;  /* 0x0000000500097245 */ /* 0x000fe20000201400 */
[----:B------:R-:W-:-:S04]  /*2760*/  IMAD.WIDE.U32 R4, R3, 0x4, R12 ;  /* 0x0000000403047825 */ /* 0x000fc800078e000c */
[----:B----4-:R-:W-:-:S05]  /*2770*/  FFMA R9, R9, R10, R8 ;  /* 0x0000000a09097223 */ /* 0x010fca0000000008 */
[----:B------:R2:W-:Y:S02]  /*2780*/  ST.E desc[UR4][R4.64], R9 ;  /* 0x0000000904007985 */ /* 0x0005e4000c101904 */
.L_x_1:
[----:B------:R-:W-:Y:S02]  /*2790*/  R2UR UR4, R6 ;  /* 0x00000000060472ca */ /* 0x000fe400000e0000 */
[----:B------:R-:W-:-:S13]  /*27a0*/  R2UR UR5, R7 ;  /* 0x00000000070572ca */ /* 0x000fda00000e0000 */
[----:B------:R-:W4:Y:S04]  /*27b0*/  LD.E R3, desc[UR4][R12.64+0x4] ;  /* 0x000004040c037980 */ /* 0x000f28000c101900 */
[----:B012---:R0:W5:Y:S01]  /*27c0*/  LD.E R4, desc[UR4][R12.64] ;  /* 0x000000040c047980 */ /* 0x007162000c101900 */
[----:B------:R-:W-:Y:S01]  /*27d0*/  BSSY.RECONVERGENT B0, `(.L_x_7) ;  /* 0x0000009000007945 */ /* 0x000fe20003800200 */
[----:B------:R-:W-:Y:S01]  /*27e0*/  MOV R0, 0x2860 ;  /* 0x0000286000007802 */ /* 0x000fe20000000f00 */
[----:B----4-:R-:W1:Y:S02]  /*27f0*/  F2F.F64.F32 R10, R3 ;  /* 0x00000003000a7310 */ /* 0x010e640000201800 */
[----:B-1----:R-:W-:-:S10]  /*2800*/  DADD R8, -RZ, |R10| ;  /* 0x00000000ff087229 */ /* 0x002fd4000000050a */
[----:B------:R-:W-:Y:S02]  /*2810*/  IMAD.MOV.U32 R5, RZ, RZ, R9 ;  /* 0x000000ffff057224 */ /* 0x000fe400078e0009 */
[----:B------:R-:W-:Y:S01]  /*2820*/  HFMA2 R9, -RZ, RZ, 2.03125, 0 ;  /* 0x40100000ff097431 */ /* 0x000fe200000001ff */
[----:B---3--:R-:W-:Y:S01]  /*2830*/  MOV R16, R8 ;  /* 0x0000000800107202 */ /* 0x008fe20000000f00 */
[----:B0-----:R-:W-:-:S07]  /*2840*/  IMAD.MOV.U32 R8, RZ, RZ, RZ ;  /* 0x000000ffff087224 */ /* 0x001fce00078e00ff */
[----:B-----5:R-:W-:Y:S05]  /*2850*/  CALL.REL.NOINC `($stage_aerodinamica$__internal_accurate_pow) ;  /* 0x0000001800307944 */ /* 0x020fea0003c00000 */
[----:B------:R-:W-:Y:S05]  /*2860*/  BSYNC.RECONVERGENT B0 ;  /* 0x0000000000007941 */ /* 0x000fea0003800200 */
.L_x_7:
[----:B------:R-:W-:Y:S01]  /*2870*/  DADD R14, R10, 4 ;  /* 0x401000000a0e7429 */ /* 0x000fe20000000000 */
[----:B------:R-:W-:Y:S01]  /*2880*/  FSETP.NEU.AND P0, PT, R3, RZ, PT ;  /* 0x000000ff0300720b */ /* 0x000fe20003f0d000 */
[----:B------:R-:W-:Y:S01]  /*2890*/  BSSY.RECONVERGENT B0, `(.L_x_8) ;  /* 0x0000010000007945 */ /* 0x000fe20003800200 */
[----:B------:R-:W-:Y:S01]  /*28a0*/  IMAD.MOV.U32 R28, RZ, RZ, R12 ;  /* 0x000000ffff1c7224 */ /* 0x000fe200078e000c */
[----:B------:R-:W-:Y:S01]  /*28b0*/  ISETP.GE.AND P1, PT, R11, RZ, PT ;  /* 0x000000ff0b00720c */ /* 0x000fe20003f26270 */
[----:B------:R-:W-:-:S05]  /*28c0*/  IMAD.MOV.U32 R29, RZ, RZ, R13 ;  /* 0x000000ffff1d7224 */ /* 0x000fca00078e000d */
[----:B------:R-:W-:Y:S01]  /*28d0*/  LOP3.LUT R0, R15, 0x7ff00000, RZ, 0xc0, !PT ;  /* 0x7ff000000f007812 */ /* 0x000fe200078ec0ff */
[----:B------:R-:W-:-:S03]  /*28e0*/  DADD R14, -RZ, |R10| ;  /* 0x00000000ff0e7229 */ /* 0x000fc6000000050a */
[----:B------:R-:W-:Y:S02]  /*28f0*/  ISETP.NE.AND P2, PT, R0, 0x7ff00000, PT ;  /* 0x7ff000000000780c */ /* 0x000fe40003f45270 */
[----:B------:R-:W-:-:S05]  /*2900*/  @!P0 CS2R R28, SRZ ;  /* 0x00000000001c8805 */ /* 0x000fca000001ff00 */
[----:B------:R-:W-:-:S06]  /*2910*/  MOV R16, R14 ;  /* 0x0000000e00107202 */ /* 0x000fcc0000000f00 */
[----:B------:R-:W-:Y:S05]  /*2920*/  @P2 BRA `(.L_x_9) ;  /* 0x0000000000182947 */ /* 0x000fea0003800000 */
[----:B------:R-:W-:-:S13]  /*2930*/  FSETP.NAN.AND P2, PT, R3, R3, PT ;  /* 0x000000030300720b */ /* 0x000fda0003f48000 */
[----:B------:R-:W-:Y:S01]  /*2940*/  @P2 DADD R28, R10, 4 ;  /* 0x401000000a1c2429 */ /* 0x000fe20000000000 */
[----:B------:R-:W-:Y:S10]  /*2950*/  @P2 BRA `(.L_x_9) ;  /* 0x00000000000c2947 */ /* 0x000ff40003800000 */
[----:B------:R-:W-:-:S14]  /*2960*/  DSETP.NEU.AND P2, PT, |R10|, +INF , PT ;  /* 0x7ff000000a00742a */ /* 0x000fdc0003f4d200 */
[----:B------:R-:W-:Y:S02]  /*2970*/  @!P2 IMAD.MOV.U32 R28, RZ, RZ, 0x0 ;  /* 0x00000000ff1ca424 */ /* 0x000fe400078e00ff */
[----:B------:R-:W-:-:S07]  /*2980*/  @!P2 IMAD.MOV.U32 R29, RZ, RZ, 0x7ff00000 ;  /* 0x7ff00000ff1da424 */ /* 0x000fce00078e00ff */
.L_x_9:
[----:B------:R-:W-:Y:S05]  /*2990*/  BSYNC.RECONVERGENT B0 ;  /* 0x0000000000007941 */ /* 0x000fea0003800200 */
.L_x_8:
[----:B------:R-:W-:Y:S01]  /*29a0*/  BSSY.RECONVERGENT B0, `(.L_x_10) ;  /* 0x0000005000007945 */ /* 0x000fe20003800200 */
[----:B------:R-:W-:Y:S01]  /*29b0*/  MOV R5, R15 ;  /* 0x0000000f00057202 */ /* 0x000fe20000000f00 */
[----:B------:R-:W-:Y:S01]  /*29c0*/  IMAD.MOV.U32 R9, RZ, RZ, 0x40080000 ;  /* 0x40080000ff097424 */ /* 0x000fe200078e00ff */
[----:B------:R-:W-:-:S07]  /*29d0*/  MOV R0, 0x29f0 ;  /* 0x000029f000007802 */ /* 0x000fce0000000f00 */
[----:B------:R-:W-:Y:S05]  /*29e0*/  CALL.REL.NOINC `($stage_aerodinamica$__internal_accurate_pow) ;  /* 0x0000001400cc7944 */ /* 0x000fea0003c00000 */
[----:B------:R-:W-:Y:S05]  /*29f0*/  BSYNC.RECONVERGENT B0 ;  /* 0x0000000000007941 */ /* 0x000fea0003800200 */
.L_x_10:
[----:B------:R-:W-:Y:S01]  /*2a00*/  DADD R14, R10, 3 ;  /* 0x400800000a0e7429 */ /* 0x000fe20000000000 */
[----:B------:R-:W-:Y:S01]  /*2a10*/  BSSY.RECONVERGENT B0, `(.L_x_11) ;  /* 0x0000011000007945 */ /* 0x000fe20003800200 */
[----:B------:R-:W-:-:S08]  /*2a20*/  DADD R16, -RZ, -R12 ;  /* 0x00000000ff107229 */ /* 0x000fd0000000090c */
[----:B------:R-:W-:Y:S02]  /*2a30*/  LOP3.LUT R14, R15, 0x7ff00000, RZ, 0xc0, !PT ;  /* 0x7ff000000f0e7812 */ /* 0x000fe400078ec0ff */
[----:B------:R-:W-:Y:S01]  /*2a40*/  FSEL R12, R16, R12, !P1 ;  /* 0x0000000c100c7208 */ /* 0x000fe20004800000 */
[----:B------:R-:W-:Y:S01]  /*2a50*/  @!P0 IMAD.MOV.U32 R12, RZ, RZ, RZ ;  /* 0x000000ffff0c8224 */ /* 0x000fe200078e00ff */
[----:B------:R-:W-:Y:S01]  /*2a60*/  ISETP.NE.AND P2, PT, R14, 0x7ff00000, PT ;  /* 0x7ff000000e00780c */ /* 0x000fe20003f45270 */
[----:B------:R-:W-:Y:S01]  /*2a70*/  DADD R14, -RZ, |R10| ;  /* 0x00000000ff0e7229 */ /* 0x000fe2000000050a */
[----:B------:R-:W-:Y:S02]  /*2a80*/  FSEL R13, R17, R13, !P1 ;  /* 0x0000000d110d7208 */ /* 0x000fe40004800000 */
[----:B------:R-:W-:-:S09]  /*2a90*/  @!P0 MOV R13, R11 ;  /* 0x0000000b000d8202 */ /* 0x000fd20000000f00 */
[----:B------:R-:W-:Y:S05]  /*2aa0*/  @P2 BRA `(.L_x_12) ;  /* 0x00000000001c2947 */ /* 0x000fea0003800000 */
[----:B------:R-:W-:-:S13]  /*2ab0*/  FSETP.NAN.AND P2, PT, R3, R3, PT ;  /* 0x000000030300720b */ /* 0x000fda0003f48000 */
[----:B------:R-:W-:Y:S01]  /*2ac0*/  @P2 DADD R12, R10, 3 ;  /* 0x400800000a0c2429 */ /* 0x000fe20000000000 */
[----:B------:R-:W-:Y:S10]  /*2ad0*/  @P2 BRA `(.L_x_12) ;  /* 0x0000000000102947 */ /* 0x000ff40003800000 */
[----:B------:R-:W-:-:S14]  /*2ae0*/  DSETP.NEU.AND P2, PT, |R10|, +INF , PT ;  /* 0x7ff000000a00742a */ /* 0x000fdc0003f4d200 */
[----:B------:R-:W-:Y:S02]  /*2af0*/  @!P2 IMAD.MOV.U32 R0, RZ, RZ, -0x100000 ;  /* 0xfff00000ff00a424 */ /* 0x000fe400078e00ff */
[----:B------:R-:W-:-:S03]  /*2b00*/  @!P2 IMAD.MOV.U32 R12, RZ, RZ, RZ ;  /* 0x000000ffff0ca224 */ /* 0x000fc600078e00ff */
[----:B------:R-:W-:-:S07]  /*2b10*/  @!P2 SEL R13, R0, 0x7ff00000, !P1 ;  /* 0x7ff00000000da807 */ /* 0x000fce0004800000 */
.L_x_12:
[----:B------:R-:W-:Y:S05]  /*2b20*/  BSYNC.RECONVERGENT B0 ;  /* 0x0000000000007941 */ /* 0x000fea0003800200 */
.L_x_11:
[----:B------:R-:W-:Y:S01]  /*2b30*/  UMOV UR4, 0x40000000 ;  /* 0x4000000000047882 */ /* 0x000fe20000000000 */
[----:B------:R-:W-:Y:S01]  /*2b40*/  UMOV UR5, 0x3fc33333 ;  /* 0x3fc3333300057882 */ /* 0x000fe20000000000 */
[----:B------:R-:W-:Y:S01]  /*2b50*/  BSSY.RECONVERGENT B0, `(.L_x_13) ;  /* 0x0000009000007945 */ /* 0x000fe20003800200 */
[----:B------:R-:W-:Y:S01]  /*2b60*/  DMUL R12, R12, -UR4 ;  /* 0x800000040c0c7c28 */ /* 0x000fe20008000000 */
[----:B------:R-:W-:Y:S01]  /*2b70*/  UMOV UR5, 0x3faad42c ;  /* 0x3faad42c00057882 */ /* 0x000fe20000000000 */
[----:B------:R-:W-:Y:S01]  /*2b80*/  MOV R16, R14 ;  /* 0x0000000e00107202 */ /* 0x000fe20000000f00 */
[----:B------:R-:W-:Y:S01]  /*2b90*/  IMAD.MOV.U32 R5, RZ, RZ, R15 ;  /* 0x000000ffff057224 */ /* 0x000fe200078e000f */
[----:B------:R-:W-:Y:S01]  /*2ba0*/  MOV R0, 0x2be0 ;  /* 0x00002be000007802 */ /* 0x000fe20000000f00 */
[----:B------:R-:W-:-:S03]  /*2bb0*/  IMAD.MOV.U32 R9, RZ, RZ, 0x40000000 ;  /* 0x40000000ff097424 */ /* 0x000fc600078e00ff */
[----:B------:R-:W-:-:S11]  /*2bc0*/  DFMA R28, R28, UR4, R12 ;  /* 0x000000041c1c7c2b */ /* 0x000fd6000800000c */
[----:B------:R-:W-:Y:S05]  /*2bd0*/  CALL.REL.NOINC `($stage_aerodinamica$__internal_accurate_pow) ;  /* 0x0000001400507944 */ /* 0x000fea0003c00000 */
[----:B------:R-:W-:Y:S05]  /*2be0*/  BSYNC.RECONVERGENT B0 ;  /* 0x0000000000007941 */ /* 0x000fea0003800200 */
.L_x_13:
[----:B------:R-:W-:Y:S01]  /*2bf0*/  DADD R14, R10, 2 ;  /* 0x400000000a0e7429 */ /* 0x000fe20000000000 */
[----:B------:R-:W-:Y:S01]  /*2c00*/  BSSY.RECONVERGENT B0, `(.L_x_14) ;  /* 0x000000e000007945 */ /* 0x000fe20003800200 */
[----:B------:R-:W-:Y:S01]  /*2c10*/  MOV R30, R12 ;  /* 0x0000000c001e7202 */ /* 0x000fe20000000f00 */
[----:B------:R-:W-:Y:S01]  /*2c20*/  IMAD.MOV.U32 R31, RZ, RZ, R13 ;  /* 0x000000ffff1f7224 */ /* 0x000fe200078e000d */
[----:B------:R-:W-:Y:S01]  /*2c30*/  @!P0 CS2R R30, SRZ ;  /* 0x00000000001e8805 */ /* 0x000fe2000001ff00 */
[----:B------:R-:W-:-:S05]  /*2c40*/  IMAD.MOV.U32 R16, RZ, RZ, -0x20000000 ;  /* 0xe0000000ff107424 */ /* 0x000fca00078e00ff */
[----:B------:R-:W-:-:S04]  /*2c50*/  LOP3.LUT R14, R15, 0x7ff00000, RZ, 0xc0, !PT ;  /* 0x7ff000000f0e7812 */ /* 0x000fc800078ec0ff */
[----:B------:R-:W-:-:S13]  /*2c60*/  ISETP.NE.AND P1, PT, R14, 0x7ff00000, PT ;  /* 0x7ff000000e00780c */ /* 0x000fda0003f25270 */
[----:B------:R-:W-:Y:S05]  /*2c70*/  @P1 BRA `(.L_x_15) ;  /* 0x0000000000181947 */ /* 0x000fea0003800000 */
[----:B------:R-:W-:-:S13]  /*2c80*/  FSETP.NAN.AND P0, PT, R3, R3, PT ;  /* 0x000000030300720b */ /* 0x000fda0003f08000 */
[----:B------:R-:W-:Y:S01]  /*2c90*/  @P0 DADD R30, R10, 2 ;  /* 0x400000000a1e0429 */ /* 0x000fe20000000000 */
[----:B------:R-:W-:Y:S10]  /*2ca0*/  @P0 BRA `(.L_x_15) ;  /* 0x00000000000c0947 */ /* 0x000ff40003800000 */
[----:B------:R-:W-:-:S14]  /*2cb0*/  DSETP.NEU.AND P0, PT, |R10|, +INF , PT ;  /* 0x7ff000000a00742a */ /* 0x000fdc0003f0d200 */
[----:B------:R-:W-:Y:S01]  /*2cc0*/  @!P0 MOV R30, 0x0 ;  /* 0x00000000001e8802 */ /* 0x000fe20000000f00 */
[----:B------:R-:W-:-:S07]  /*2cd0*/  @!P0 IMAD.MOV.U32 R31, RZ, RZ, 0x7ff00000 ;  /* 0x7ff00000ff1f8424 */ /* 0x000fce00078e00ff */
.L_x_15:
[----:B------:R-:W-:Y:S05]  /*2ce0*/  BSYNC.RECONVERGENT B0 ;  /* 0x0000000000007941 */ /* 0x000fea0003800200 */
.L_x_14:
[----:B------:R-:W-:Y:S01]  /*2cf0*/  BSSY.RECONVERGENT B0, `(.L_x_16) ;  /* 0x0000005000007945 */ /* 0x000fe20003800200 */
[----:B------:R-:W-:Y:S01]  /*2d00*/  IMAD.MOV.U32 R5, RZ, RZ, 0x3faddddd ;  /* 0x3fadddddff057424 */ /* 0x000fe200078e00ff */
[----:B------:R-:W-:Y:S02]  /*2d10*/  MOV R9, 0x40000000 ;  /* 0x4000000000097802 */ /* 0x000fe40000000f00 */
[----:B------:R-:W-:-:S07]  /*2d20*/  MOV R0, 0x2d40 ;  /* 0x00002d4000007802 */ /* 0x000fce0000000f00 */
[----:B------:R-:W-:Y:S05]  /*2d30*/  CALL.REL.NOINC `($stage_aerodinamica$__internal_accurate_pow) ;  /* 0x0000001000f87944 */ /* 0x000fea0003c00000 */
[----:B------:R-:W-:Y:S05]  /*2d40*/  BSYNC.RECONVERGENT B0 ;  /* 0x0000000000007941 */ /* 0x000fea0003800200 */
.L_x_16:
[C---:B------:R-:W-:Y:S01]  /*2d50*/  FMUL R0, R3.reuse, -0.07060000300407409668 ;  /* 0xbd9096bc03007820 */ /* 0x040fe20000400000 */
[----:B------:R-:W-:Y:S01]  /*2d60*/  UMOV UR4, 0x20000000 ;  /* 0x2000000000047882 */ /* 0x000fe20000000000 */
[----:B------:R-:W-:Y:S01]  /*2d70*/  UMOV UR5, 0x3fc53c36 ;  /* 0x3fc53c3600057882 */ /* 0x000fe20000000000 */
[----:B------:R-:W-:Y:S01]  /*2d80*/  FSETP.NEU.AND P0, PT, R3, 1, PT ;  /* 0x3f8000000300780b */ /* 0x000fe20003f0d000 */
[----:B------:R-:W-:Y:S01]  /*2d90*/  DFMA R28, R30, UR4, R28 ;  /* 0x000000041e1c7c2b */ /* 0x000fe2000800001c */
[----:B------:R-:W0:Y:S01]  /*2da0*/  F2F.F64.F32 R8, R0 ;  /* 0x0000000000087310 */ /* 0x000e220000201800 */
[----:B------:R-:W-:Y:S08]  /*2db0*/  BSSY.RECONVERGENT B0, `(.L_x_17) ;  /* 0x0000017000007945 */ /* 0x000ff00003800200 */
[----:B------:R-:W-:-:S02]  /*2dc0*/  FSEL R10, R28, -3.68934881474191032320e+19, P0 ;  /* 0xe00000001c0a7808 */ /* 0x000fc40000000000 */
[----:B------:R-:W-:-:S06]  /*2dd0*/  FSEL R11, R29, 1.3865998983383178711, P0 ;  /* 0x3fb17c1b1d0b7808 */ /* 0x000fcc0000000000 */
[----:B0-----:R-:W-:-:S08]  /*2de0*/  DADD R8, R8, R10 ;  /* 0x0000000008087229 */ /* 0x001fd0000000000a */
[----:B------:R-:W-:Y:S02]  /*2df0*/  DADD R10, R8, 0.011900000274181365967 ;  /* 0x3f885f07080a7429 */ /* 0x000fe40000000000 */
[----:B------:R-:W-:-:S08]  /*2e00*/  DADD R8, R12, R12 ;  /* 0x000000000c087229 */ /* 0x000fd0000000000c */
[----:B------:R-:W0:Y:S01]  /*2e10*/  F2F.F32.F64 R11, R10 ;  /* 0x0000000a000b7310 */ /* 0x000e220000301000 */
[----:B------:R-:W-:Y:S01]  /*2e20*/  DADD R8, -R8, 1 ;  /* 0x3ff0000008087429 */ /* 0x000fe20000000100 */
[----:B0-----:R-:W-:-:S04]  /*2e30*/  FFMA R12, R4, R11, 1 ;  /* 0x3f800000040c7423 */ /* 0x001fc8000000000b */
[----:B------:R-:W-:-:S05]  /*2e40*/  VIADD R0, R12, 0x1800000 ;  /* 0x018000000c007836 */ /* 0x000fca0000000000 */
[----:B------:R-:W-:Y:S02]  /*2e50*/  LOP3.LUT R3, R0, 0x7f800000, RZ, 0xc0, !PT ;  /* 0x7f80000000037812 */ /* 0x000fe400078ec0ff */
[----:B------:R0:W1:Y:S02]  /*2e60*/  F2F.F32.F64 R0, R8 ;  /* 0x0000000800007310 */ /* 0x0000640000301000 */
[----:B------:R-:W-:-:S13]  /*2e70*/  ISETP.GT.U32.AND P0, PT, R3, 0x1ffffff, PT ;  /* 0x01ffffff0300780c */ /* 0x000fda0003f04070 */
[----:B01----:R-:W-:Y:S05]  /*2e80*/  @P0 BRA `(.L_x_18) ;  /* 0x0000000000140947 */ /* 0x003fea0003800000 */
[----:B------:R-:W-:Y:S01]  /*2e90*/  IMAD.MOV.U32 R5, RZ, RZ, R12 ;  /* 0x000000ffff057224 */ /* 0x000fe200078e000c */
[----:B------:R-:W-:-:S07]  /*2ea0*/  MOV R14, 0x2ec0 ;  /* 0x00002ec0000e7802 */ /* 0x000fce0000000f00 */
[----:B------:R-:W-:Y:S05]  /*2eb0*/  CALL.REL.NOINC `($__internal_2_$__cuda_sm20_rcp_rn_f32_slowpath) ;  /* 0x0000000c00c47944 */ /* 0x000fea0003c00000 */
[----:B------:R-:W-:Y:S01]  /*2ec0*/  MOV R3, R5 ;  /* 0x0000000500037202 */ /* 0x000fe20000000f00 */
[----:B------:R-:W-:Y:S06]  /*2ed0*/  BRA `(.L_x_19) ;  /* 0x0000000000107947 */ /* 0x000fec0003800000 */
.L_x_18:
[----:B------:R-:W0:Y:S02]  /*2ee0*/  MUFU.RCP R3, R12 ;  /* 0x0000000c00037308 */ /* 0x000e240000001000 */
[----:B0-----:R-:W-:-:S04]  /*2ef0*/  FFMA R5, R12, R3, -1 ;  /* 0xbf8000000c057423 */ /* 0x001fc80000000003 */
[----:B------:R-:W-:-:S04]  /*2f00*/  FADD.FTZ R8, -R5, -RZ ;  /* 0x800000ff05087221 */ /* 0x000fc80000010100 */
[----:B------:R-:W-:-:S07]  /*2f10*/  FFMA R3, R3, R8, R3 ;  /* 0x0000000803037223 */ /* 0x000fce0000000003 */
.L_x_19:
[----:B------:R-:W-:Y:S05]  /*2f20*/  BSYNC.RECONVERGENT B0 ;  /* 0x0000000000007941 */ /* 0x000fea0003800200 */
.L_x_17:
[----:B------:R-:W0:Y:S01]  /*2f30*/  F2F.F64.F32 R8, R3 ;  /* 0x0000000300087310 */ /* 0x000e220000201800 */
[----:B------:R-:W-:Y:S01]  /*2f40*/  UMOV UR4, 0xf01b866e ;  /* 0xf01b866e00047882 */ /* 0x000fe20000000000 */
[----:B------:R-:W-:Y:S01]  /*2f50*/  UMOV UR5, 0x400921f9 ;  /* 0x400921f900057882 */ /* 0x000fe20000000000 */
[----:B------:R-:W-:Y:S01]  /*2f60*/  IMAD.MOV.U32 R10, RZ, RZ, 0x1 ;  /* 0x00000001ff0a7424 */ /* 0x000fe200078e00ff */
[----:B------:R-:W-:Y:S04]  /*2f70*/  BSSY.RECONVERGENT B0, `(.L_x_20) ;  /* 0x0000015000007945 */ /* 0x000fe80003800200 */
[----:B------:R-:W1:Y:S01]  /*2f80*/  F2F.F64.F32 R4, R4 ;  /* 0x0000000400047310 */ /* 0x000e620000201800 */
[----:B0-----:R-:W-:Y:S01]  /*2f90*/  DMUL R8, R8, UR4 ;  /* 0x0000000408087c28 */ /* 0x001fe20008000000 */
[----:B------:R-:W0:Y:S07]  /*2fa0*/  LDCU UR4, c[0x0][0x3c0] ;  /* 0x00007800ff0477ac */ /* 0x000e2e0008000800 */
[----:B-1----:R-:W-:-:S06]  /*2fb0*/  DMUL R8, R8, R4 ;  /* 0x0000000408087228 */ /* 0x002fcc0000000000 */
[----:B------:R-:W1:Y:S02]  /*2fc0*/  MUFU.RCP64H R11, R9 ;  /* 0x00000009000b7308 */ /* 0x000e640000001800 */
[----:B-1----:R-:W-:-:S08]  /*2fd0*/  DFMA R12, -R8, R10, 1 ;  /* 0x3ff00000080c742b */ /* 0x002fd0000000010a */
[----:B------:R-:W-:-:S08]  /*2fe0*/  DFMA R12, R12, R12, R12 ;  /* 0x0000000c0c0c722b */ /* 0x000fd0000000000c */
[----:B------:R-:W-:Y:S02]  /*2ff0*/  DFMA R10, R10, R12, R10 ;  /* 0x0000000c0a0a722b */ /* 0x000fe4000000000a */
[----:B0-----:R-:W0:Y:S06]  /*3000*/  F2F.F64.F32 R12, UR4 ;  /* 0x00000004000c7d10 */ /* 0x001e2c0008201800 */
[----:B------:R-:W-:-:S08]  /*3010*/  DFMA R14, -R8, R10, 1 ;  /* 0x3ff00000080e742b */ /* 0x000fd0000000010a */
[----:B------:R-:W-:Y:S01]  /*3020*/  DFMA R14, R10, R14, R10 ;  /* 0x0000000e0a0e722b */ /* 0x000fe2000000000a */
[----:B0-----:R-:W-:-:S07]  /*3030*/  FSETP.GEU.AND P1, PT, |R13|, 6.5827683646048100446e-37, PT ;  /* 0x036000000d00780b */ /* 0x001fce0003f2e200 */
[----:B------:R-:W-:-:S08]  /*3040*/  DMUL R4, R12, R14 ;  /* 0x0000000e0c047228 */ /* 0x000fd00000000000 */
[----:B------:R-:W-:-:S08]  /*3050*/  DFMA R10, -R8, R4, R12 ;  /* 0x00000004080a722b */ /* 0x000fd0000000010c */
[----:B------:R-:W-:-:S10]  /*3060*/  DFMA R4, R14, R10, R4 ;  /* 0x0000000a0e04722b */ /* 0x000fd40000000004 */
[----:B------:R-:W-:-:S05]  /*3070*/  FFMA R10, RZ, R9, R5 ;  /* 0x00000009ff0a7223 */ /* 0x000fca0000000005 */
[----:B------:R-:W-:-:S13]  /*3080*/  FSETP.GT.AND P0, PT, |R10|, 1.469367938527859385e-39, PT ;  /* 0x001000000a00780b */ /* 0x000fda0003f04200 */
[----:B------:R-:W-:Y:S05]  /*3090*/  @P0 BRA P1, `(.L_x_21) ;  /* 0x0000000000080947 */ /* 0x000fea0000800000 */
[----:B------:R-:W-:-:S07]  /*30a0*/  MOV R10, 0x30c0 ;  /* 0x000030c0000a7802 */ /* 0x000fce0000000f00 */
[----:B------:R-:W-:Y:S05]  /*30b0*/  CALL.REL.NOINC `($__internal_1_$__cuda_sm20_div_rn_f64_full) ;  /* 0x0000000400d07944 */ /* 0x000fea0003c00000 */
.L_x_21:
[----:B------:R-:W-:Y:S05]  /*30c0*/  BSYNC.RECONVERGENT B0 ;  /* 0x0000000000007941 */ /* 0x000fea0003800200 */
.L_x_20:
[----:B------:R-:W-:Y:S01]  /*30d0*/  DADD R12, R4, 1 ;  /* 0x3ff00000040c7429 */ /* 0x000fe20000000000 */
[----:B------:R-:W-:Y:S05]  /*30e0*/  BSSY.RECONVERGENT B0, `(.L_x_22) ;  /* 0x000000e000007945 */ /* 0x000fea0003800200 */
[----:B------:R-:W0:Y:S04]  /*30f0*/  MUFU.RCP64H R5, R13 ;  /* 0x0000000d00057308 */ /* 0x000e280000001800 */
[----:B------:R-:W-:-:S05]  /*3100*/  VIADD R4, R13, 0x300402 ;  /* 0x003004020d047836 */ /* 0x000fca0000000000 */
[----:B------:R-:W-:Y:S01]  /*3110*/  FSETP.GEU.AND P0, PT, |R4|, 5.8789094863358348022e-39, PT ;  /* 0x004004020400780b */ /* 0x000fe20003f0e200 */
[----:B0-----:R-:W-:-:S08]  /*3120*/  DFMA R8, -R12, R4, 1 ;  /* 0x3ff000000c08742b */ /* 0x001fd00000000104 */
[----:B------:R-:W-:-:S08]  /*3130*/  DFMA R8, R8, R8, R8 ;  /* 0x000000080808722b */ /* 0x000fd00000000008 */
[----:B------:R-:W-:-:S08]  /*3140*/  DFMA R8, R4, R8, R4 ;  /* 0x000000080408722b */ /* 0x000fd00000000004 */
[----:B------:R-:W-:-:S08]  /*3150*/  DFMA R10, -R12, R8, 1 ;  /* 0x3ff000000c0a742b */ /* 0x000fd00000000108 */
[----:B------:R-:W-:Y:S01]  /*3160*/  DFMA R8, R8, R10, R8 ;  /* 0x0000000a0808722b */ /* 0x000fe20000000008 */
[----:B------:R-:W-:Y:S10]  /*3170*/  @P0 BRA `(.L_x_23) ;  /* 0x0000000000100947 */ /* 0x000ff40003800000 */
[----:B------:R-:W-:-:S04]  /*3180*/  LOP3.LUT R4, R13, 0x7fffffff, RZ, 0xc0, !PT ;  /* 0x7fffffff0d047812 */ /* 0x000fc800078ec0ff */
[----:B------:R-:W-:Y:S02]  /*3190*/  IADD3 R5, PT, PT, R4, -0x100000, RZ ;  /* 0xfff0000004057810 */ /* 0x000fe40007ffe0ff */
[----:B------:R-:W-:-:S07]  /*31a0*/  MOV R4, 0x31c0 ;  /* 0x000031c000047802 */ /* 0x000fce0000000f00 */
[----:B------:R-:W-:Y:S05]  /*31b0*/  CALL.REL.NOINC `($__internal_0_$__cuda_sm20_dblrcp_rn_slowpath_v3) ;  /* 0x0000000000e87944 */ /* 0x000fea0003c00000 */
.L_x_23:
[----:B------:R-:W-:Y:S05]  /*31c0*/  BSYNC.RECONVERGENT B0 ;  /* 0x0000000000007941 */ /* 0x000fea0003800200 */
.L_x_22:
[----:B------:R-:W-:Y:S01]  /*31d0*/  FMUL R16, R0, R3 ;  /* 0x0000000300107220 */ /* 0x000fe20000400000 */
[----:B------:R-:W0:Y:S01]  /*31e0*/  LDC.64 R4, c[0x0][0x3b0] ;  /* 0x0000ec00ff047b82 */ /* 0x000e220000000a00 */
[----:B------:R-:W1:Y:S01]  /*31f0*/  LDCU.64 UR6, c[0x0][0x3a8] ;  /* 0x00007500ff0677ac */ /* 0x000e620008000a00 */
[----:B------:R-:W1:Y:S01]  /*3200*/  F2F.F32.F64 R9, R8 ;  /* 0x0000000800097310 */ /* 0x000e620000301000 */
[----:B------:R-:W-:Y:S01]  /*3210*/  VIADD R0, R16, 0x1800000 ;  /* 0x0180000010007836 */ /* 0x000fe20000000000 */
[----:B------:R-:W-:Y:S01]  /*3220*/  BSSY.RECONVERGENT B0, `(.L_x_24) ;  /* 0x0000015000007945 */ /* 0x000fe20003800200 */
[----:B------:R-:W2:Y:S03]  /*3230*/  LDCU UR4, c[0x0][0x3a4] ;  /* 0x00007480ff0477ac */ /* 0x000ea60008000800 */
[----:B------:R-:W3:Y:S01]  /*3240*/  LDC.64 R14, c[0x0][0x3b8] ;  /* 0x0000ee00ff0e7b82 */ /* 0x000ee20000000a00 */
[----:B------:R-:W-:-:S04]  /*3250*/  LOP3.LUT R0, R0, 0x7f800000, RZ, 0xc0, !PT ;  /* 0x7f80000000007812 */ /* 0x000fc800078ec0ff */
[----:B------:R-:W-:Y:S01]  /*3260*/  ISETP.GT.U32.AND P0, PT, R0, 0x1ffffff, PT ;  /* 0x01ffffff0000780c */ /* 0x000fe20003f04070 */
[C---:B-1----:R-:W-:Y:S01]  /*3270*/  FMUL R12, R9.reuse, UR6 ;  /* 0x00000006090c7c20 */ /* 0x042fe20008400000 */
[C---:B------:R-:W-:Y:S01]  /*3280*/  FMUL R11, R9.reuse, UR7 ;  /* 0x00000007090b7c20 */ /* 0x040fe20008400000 */
[----:B--2---:R-:W-:Y:S01]  /*3290*/  FMUL R13, R9, UR4 ;  /* 0x00000004090d7c20 */ /* 0x004fe20008400000 */
[----:B0-----:R-:W-:Y:S01]  /*32a0*/  FADD R10, R4, 0.014409999363124370575 ;  /* 0x3c6c17eb040a7421 */ /* 0x001fe20000000000 */
[----:B------:R-:W-:Y:S01]  /*32b0*/  FADD R4, RZ, R5 ;  /* 0x00000005ff047221 */ /* 0x000fe20000000000 */
[----:B---3--:R-:W-:Y:S01]  /*32c0*/  FADD R3, RZ, R14 ;  /* 0x0000000eff037221 */ /* 0x008fe20000000000 */
[----:B------:R-:W-:-:S06]  /*32d0*/  FADD R0, RZ, R15 ;  /* 0x0000000fff007221 */ /* 0x000fcc0000000000 */
[----:B------:R-:W-:Y:S05]  /*32e0*/  @P0 BRA `(.L_x_25) ;  /* 0x0000000000100947 */ /* 0x000fea0003800000 */
[----:B------:R-:W-:Y:S01]  /*32f0*/  IMAD.MOV.U32 R5, RZ, RZ, R16 ;  /* 0x000000ffff057224 */ /* 0x000fe200078e0010 */
[----:B------:R-:W-:-:S07]  /*3300*/  MOV R14, 0x3320 ;  /* 0x00003320000e7802 */ /* 0x000fce0000000f00 */
[----:B------:R-:W-:Y:S05]  /*3310*/  CALL.REL.NOINC `($__internal_2_$__cuda_sm20_rcp_rn_f32_slowpath) ;  /* 0x0000000800ac7944 */ /* 0x000fea0003c00000 */
[----:B------:R-:W-:Y:S05]  /*3320*/  BRA `(.L_x_26) ;  /* 0x0000000000107947 */ /* 0x000fea0003800000 */
.L_x_25:
[----:B------:R-:W0:Y:S02]  /*3330*/  MUFU.RCP R5, R16 ;  /* 0x0000001000057308 */ /* 0x000e240000001000 */
[----:B0-----:R-:W-:-:S04]  /*3340*/  FFMA R8, R16, R5, -1 ;  /* 0xbf80000010087423 */ /* 0x001fc80000000005 */
[----:B------:R-:W-:-:S04]  /*3350*/  FADD.FTZ R8, -R8, -RZ ;  /* 0x800000ff08087221 */ /* 0x000fc80000010100 */
[----:B------:R-:W-:-:S07]  /*3360*/  FFMA R5, R5, R8, R5 ;  /* 0x0000000805057223 */ /* 0x000fce0000000005 */
.L_x_26:
[----:B------:R-:W-:Y:S05]  /*3370*/  BSYNC.RECONVERGENT B0 ;  /* 0x0000000000007941 */ /* 0x000fea0003800200 */
.L_x_24:
[----:B------:R-:W0:Y:S01]  /*3380*/  LDC R14, c[0x0][0x3c4] ;  /* 0x0000f100ff0e7b82 */ /* 0x000e220000000800 */
[----:B------:R-:W1:Y:S01]  /*3390*/  LDCU UR4, c[0x0][0x3a0] ;  /* 0x00007400ff0477ac */ /* 0x000e620008000800 */
[----:B------:R-:W-:Y:S01]  /*33a0*/  FFMA R5, R10, 0.37999999523162841797, R5 ;  /* 0x3ec28f5c0a057823 */ /* 0x000fe20000000005 */
[----:B------:R-:W-:-:S05]  /*33b0*/  R2UR UR5, R7 ;  /* 0x00000000070572ca */ /* 0x000fca00000e0000 */
[----:B------:R-:W2:Y:S01]  /*33c0*/  LDC R16, c[0x0][0x3cc] ;  /* 0x0000f300ff107b82 */ /* 0x000ea20000000800 */
[-C--:B0-----:R-:W-:Y:S01]  /*33d0*/  FMUL R8, R13, R14.reuse ;  /* 0x0000000e0d087220 */ /* 0x081fe20000400000 */
[----:B------:R-:W-:-:S03]  /*33e0*/  FMUL R13, R14, R14 ;  /* 0x0000000e0e0d7220 */ /* 0x000fc60000400000 */
[----:B-1----:R-:W-:Y:S01]  /*33f0*/  FFMA R9, R9, UR4, R8 ;  /* 0x0000000409097c23 */ /* 0x002fe20008000008 */
[----:B------:R-:W-:Y:S01]  /*3400*/  FMUL R8, R13, R14 ;  /* 0x0000000e0d087220 */ /* 0x000fe20000400000 */
[----:B------:R-:W-:Y:S02]  /*3410*/  R2UR UR4, R6 ;  /* 0x00000000060472ca */ /* 0x000fe400000e0000 */
[----:B------:R-:W-:Y:S01]  /*3420*/  FFMA R12, R12, R13, R9 ;  /* 0x0000000d0c0c7223 */ /* 0x000fe20000000009 */
[----:B--2---:R-:W-:-:S03]  /*3430*/  FMUL R7, R16, R16 ;  /* 0x0000001010077220 */ /* 0x004fc60000400000 */
[----:B------:R-:W-:Y:S02]  /*3440*/  FFMA R11, R11, R8, R12 ;  /* 0x000000080b0b7223 */ /* 0x000fe4000000000c */
[----:B------:R-:W0:Y:S02]  /*3450*/  LDC.64 R8, c[0x0][0x380] ;  /* 0x0000e000ff087b82 */ /* 0x000e240000000a00 */
[----:B------:R-:W-:-:S04]  /*3460*/  FMUL R12, R11, 1.1000000238418579102 ;  /* 0x3f8ccccd0b0c7820 */ /* 0x000fc80000400000 */
[----:B------:R-:W-:Y:S01]  /*3470*/  FMUL R13, R11, R12 ;  /* 0x0000000c0b0d7220 */ /* 0x000fe20000400000 */
[----:B------:R-:W-:Y:S01]  /*3480*/  FFMA R11, R4, 0.37999999523162841797, RZ ;  /* 0x3ec28f5c040b7823 */ /* 0x000fe200000000ff */
[----:B------:R-:W-:Y:S02]  /*3490*/  FFMA R12, R3, 0.37999999523162841797, RZ ;  /* 0x3ec28f5c030c7823 */ /* 0x000fe400000000ff */
[-C--:B------:R-:W-:Y:S01]  /*34a0*/  FFMA R5, R5, R13.reuse, R10 ;  /* 0x0000000d05057223 */ /* 0x080fe2000000000a */
[-C--:B------:R-:W-:Y:S01]  /*34b0*/  FFMA R4, R11, R13.reuse, R4 ;  /* 0x0000000d0b047223 */ /* 0x080fe20000000004 */
[-C--:B------:R-:W-:Y:S01]  /*34c0*/  FFMA R12, R12, R13.reuse, R3 ;  /* 0x0000000d0c0c7223 */ /* 0x080fe20000000003 */
[----:B------:R-:W-:Y:S02]  /*34d0*/  FFMA R3, R0, 0.37999999523162841797, RZ ;  /* 0x3ec28f5c00037823 */ /* 0x000fe400000000ff */
[-C--:B------:R-:W-:Y:S02]  /*34e0*/  FFMA R5, R4, R16.reuse, R5 ;  /* 0x0000001004057223 */ /* 0x080fe40000000005 */
[----:B------:R-:W-:Y:S01]  /*34f0*/  FFMA R3, R3, R13, R0 ;  /* 0x0000000d03037223 */ /* 0x000fe20000000000 */
[----:B------:R-:W-:Y:S01]  /*3500*/  FMUL R0, R7, R16 ;  /* 0x0000001007007220 */ /* 0x000fe20000400000 */
[----:B------:R-:W-:-:S04]  /*3510*/  FFMA R12, R12, R7, R5 ;  /* 0x000000070c0c7223 */ /* 0x000fc80000000005 */
[----:B------:R-:W-:Y:S01]  /*3520*/  FFMA R3, R3, R0, R12 ;  /* 0x0000000003037223 */ /* 0x000fe2000000000c */
[----:B0-----:R-:W-:-:S05]  /*3530*/  IMAD.WIDE R8, R2, 0x4, R8 ;  /* 0x0000000402087825 */ /* 0x001fca00078e0208 */
[----:B------:R-:W-:Y:S01]  /*3540*/  STG.E desc[UR4][R8.64], R3 ;  /* 0x0000000308007986 */ /* 0x000fe2000c101904 */
[----:B------:R-:W-:Y:S05]  /*3550*/  EXIT ;  /* 0x000000000000794d */ /* 0x000fea0003800000 */
        .weak           $__internal_0_$__cuda_sm20_dblrcp_rn_slowpath_v3
        .type           $__internal_0_$__cuda_sm20_dblrcp_rn_slowpath_v3,@function
        .size           $__internal_0_$__cuda_sm20_dblrcp_rn_slowpath_v3,($__internal_1_$__cuda_sm20_div_rn_f64_full - $__internal_0_$__cuda_sm20_dblrcp_rn_slowpath_v3)
$__internal_0_$__cuda_sm20_dblrcp_rn_slowpath_v3:
[----:B------:R-:W-:Y:S01]  /*3560*/  MOV R14, R12 ;  /* 0x0000000c000e7202 */ /* 0x000fe20000000f00 */
[----:B------:R-:W-:Y:S01]  /*3570*/  IMAD.MOV.U32 R15, RZ, RZ, R13 ;  /* 0x000000ffff0f7224 */ /* 0x000fe200078e000d */
[----:B------:R-:W-:Y:S05]  /*3580*/  BSSY.RECONVERGENT B1, `(.L_x_27) ;  /* 0x0000025000017945 */ /* 0x000fea0003800200 */
[----:B------:R-:W-:-:S14]  /*3590*/  DSETP.GTU.AND P0, PT, |R14|, +INF , PT ;  /* 0x7ff000000e00742a */ /* 0x000fdc0003f0c200 */
[----:B------:R-:W-:Y:S05]  /*35a0*/  @P0 BRA `(.L_x_28) ;  /* 0x0000000000800947 */ /* 0x000fea0003800000 */
[----:B------:R-:W-:-:S05]  /*35b0*/  LOP3.LUT R12, R13, 0x7fffffff, RZ, 0xc0, !PT ;  /* 0x7fffffff0d0c7812 */ /* 0x000fca00078ec0ff */
[----:B------:R-:W-:-:S05]  /*35c0*/  VIADD R8, R12, 0xffffffff ;  /* 0xffffffff0c087836 */ /* 0x000fca0000000000 */
[----:B------:R-:W-:-:S13]  /*35d0*/  ISETP.GE.U32.AND P0, PT, R8, 0x7fefffff, PT ;  /* 0x7fefffff0800780c */ /* 0x000fda0003f06070 */
[----:B------:R-:W-:Y:S02]  /*35e0*/  @P0 LOP3.LUT R9, R15, 0x7ff00000, RZ, 0x3c, !PT ;  /* 0x7ff000000f090812 */ /* 0x000fe400078e3cff */
[----:B------:R-:W-:Y:S01]  /*35f0*/  @P0 MOV R8, RZ ;  /* 0x000000ff00080202 */ /* 0x000fe20000000f00 */
[----:B------:R-:W-:Y:S06]  /*3600*/  @P0 BRA `(.L_x_29) ;  /* 0x0000000000700947 */ /* 0x000fec0003800000 */
[----:B------:R-:W-:-:S13]  /*3610*/  ISETP.GE.U32.AND P0, PT, R12, 0x1000001, PT ;  /* 0x010000010c00780c */ /* 0x000fda0003f06070 */
[----:B------:R-:W-:Y:S05]  /*3620*/  @!P0 BRA `(.L_x_30) ;  /* 0x0000000000388947 */ /* 0x000fea0003800000 */
[----:B------:R-:W-:Y:S01]  /*3630*/  VIADD R9, R15, 0xc0200000 ;  /* 0xc02000000f097836 */ /* 0x000fe20000000000 */
[----:B------:R-:W-:Y:S01]  /*3640*/  MOV R10, R5 ;  /* 0x00000005000a7202 */ /* 0x000fe20000000f00 */
[----:B------:R-:W-:Y:S02]  /*3650*/  IMAD.MOV.U32 R8, RZ, RZ, R14 ;  /* 0x000000ffff087224 */ /* 0x000fe400078e000e */
[----:B------:R-:W0:Y:S04]  /*3660*/  MUFU.RCP64H R11, R9 ;  /* 0x00000009000b7308 */ /* 0x000e280000001800 */
[----:B0-----:R-:W-:-:S08]  /*3670*/  DFMA R12, -R8, R10, 1 ;  /* 0x3ff00000080c742b */ /* 0x001fd0000000010a */
[----:B------:R-:W-:-:S08]  /*3680*/  DFMA R12, R12, R12, R12 ;  /* 0x0000000c0c0c722b */ /* 0x000fd0000000000c */
[----:B------:R-:W-:-:S08]  /*3690*/  DFMA R12, R10, R12, R10 ;  /* 0x0000000c0a0c722b */ /* 0x000fd0000000000a */
[----:B------:R-:W-:-:S08]  /*36a0*/  DFMA R10, -R8, R12, 1 ;  /* 0x3ff00000080a742b */ /* 0x000fd0000000010c */
[----:B------:R-:W-:-:S08]  /*36b0*/  DFMA R10, R12, R10, R12 ;  /* 0x0000000a0c0a722b */ /* 0x000fd0000000000c */
[----:B------:R-:W-:-:S08]  /*36c0*/  DMUL R10, R10, 2.2250738585072013831e-308 ;  /* 0x001000000a0a7828 */ /* 0x000fd00000000000 */
[----:B------:R-:W-:-:S08]  /*36d0*/  DFMA R12, -R14, R10, 1 ;  /* 0x3ff000000e0c742b */ /* 0x000fd0000000010a */
[----:B------:R-:W-:-:S08]  /*36e0*/  DFMA R12, R12, R12, R12 ;  /* 0x0000000c0c0c722b */ /* 0x000fd0000000000c */
[----:B------:R-:W-:Y:S01]  /*36f0*/  DFMA R8, R10, R12, R10 ;  /* 0x0000000c0a08722b */ /* 0x000fe2000000000a */
[----:B------:R-:W-:Y:S10]  /*3700*/  BRA `(.L_x_29) ;  /* 0x0000000000307947 */ /* 0x000ff40003800000 */
.L_x_30:
[----:B------:R-:W-:Y:S01]  /*3710*/  DMUL R10, R14, 8.11296384146066816958e+31 ;  /* 0x469000000e0a7828 */ /* 0x000fe20000000000 */
[----:B------:R-:W-:-:S05]  /*3720*/  IMAD.MOV.U32 R8, RZ, RZ, R5 ;  /* 0x000000ffff087224 */ /* 0x000fca00078e0005 */
[----:B------:R-:W0:Y:S02]  /*3730*/  MUFU.RCP64H R9, R11 ;  /* 0x0000000b00097308 */ /* 0x000e240000001800 */
[----:B0-----:R-:W-:-:S08]  /*3740*/  DFMA R12, -R10, R8, 1 ;  /* 0x3ff000000a0c742b */ /* 0x001fd00000000108 */
[----:B------:R-:W-:-:S08]  /*3750*/  DFMA R12, R12, R12, R12 ;  /* 0x0000000c0c0c722b */ /* 0x000fd0000000000c */
[----:B------:R-:W-:-:S08]  /*3760*/  DFMA R12, R8, R12, R8 ;  /* 0x0000000c080c722b */ /* 0x000fd00000000008 */
[----:B------:R-:W-:-:S08]  /*3770*/  DFMA R8, -R10, R12, 1 ;  /* 0x3ff000000a08742b */ /* 0x000fd0000000010c */
[----:B------:R-:W-:-:S08]  /*3780*/  DFMA R8, R12, R8, R12 ;  /* 0x000000080c08722b */ /* 0x000fd0000000000c */
[----:B------:R-:W-:Y:S01]  /*3790*/  DMUL R8, R8, 8.11296384146066816958e+31 ;  /* 0x4690000008087828 */ /* 0x000fe20000000000 */
[----:B------:R-:W-:Y:S10]  /*37a0*/  BRA `(.L_x_29) ;  /* 0x0000000000087947 */ /* 0x000ff40003800000 */
.L_x_28:
[----:B------:R-:W-:Y:S01]  /*37b0*/  LOP3.LUT R9, R15, 0x80000, RZ, 0xfc, !PT ;  /* 0x000800000f097812 */ /* 0x000fe200078efcff */
[----:B------:R-:W-:-:S07]  /*37c0*/  IMAD.MOV.U32 R8, RZ, RZ, R14 ;  /* 0x000000ffff087224 */ /* 0x000fce00078e000e */
.L_x_29:
[----:B------:R-:W-:Y:S05]  /*37d0*/  BSYNC.RECONVERGENT B1 ;  /* 0x0000000000017941 */ /* 0x000fea0003800200 */
.L_x_27:
[----:B------:R-:W-:-:S04]  /*37e0*/  MOV R5, 0x0 ;  /* 0x0000000000057802 */ /* 0x000fc80000000f00 */
[----:B------:R-:W-:Y:S05]  /*37f0*/  RET.REL.NODEC R4 `(stage_aerodinamica) ;  /* 0xffffffc804007950 */ /* 0x000fea0003c3ffff */
        .weak           $__internal_1_$__cuda_sm20_div_rn_f64_full
        .type           $__internal_1_$__cuda_sm20_div_rn_f64_full,@function
        .size           $__internal_1_$__cuda_sm20_div_rn_f64_full,($__internal_2_$__cuda_sm20_rcp_rn_f32_slowpath - $__internal_1_$__cuda_sm20_div_rn_f64_full)
$__internal_1_$__cuda_sm20_div_rn_f64_full:
[C---:B------:R-:W-:Y:S01]  /*3800*/  FSETP.GEU.AND P0, PT, |R9|.reuse, 1.469367938527859385e-39, PT ;  /* 0x001000000900780b */ /* 0x040fe20003f0e200 */
[----:B------:R-:W-:Y:S01]  /*3810*/  IMAD.MOV.U32 R14, RZ, RZ, 0x1 ;  /* 0x00000001ff0e7424 */ /* 0x000fe200078e00ff */
[C---:B------:R-:W-:Y:S02]  /*3820*/  LOP3.LUT R4, R9.reuse, 0x800fffff, RZ, 0xc0, !PT ;  /* 0x800fffff09047812 */ /* 0x040fe400078ec0ff */
[----:B------:R-:W-:Y:S02]  /*3830*/  LOP3.LUT R24, R9, 0x7ff00000, RZ, 0xc0, !PT ;  /* 0x7ff0000009187812 */ /* 0x000fe400078ec0ff */
[----:B------:R-:W-:Y:S01]  /*3840*/  LOP3.LUT R5, R4, 0x3ff00000, RZ, 0xfc, !PT ;  /* 0x3ff0000004057812 */ /* 0x000fe200078efcff */
[----:B------:R-:W-:Y:S01]  /*3850*/  IMAD.MOV.U32 R4, RZ, RZ, R8 ;  /* 0x000000ffff047224 */ /* 0x000fe200078e0008 */
[----:B------:R-:W-:Y:S02]  /*3860*/  LOP3.LUT R18, R13, 0x7ff00000, RZ, 0xc0, !PT ;  /* 0x7ff000000d127812 */ /* 0x000fe400078ec0ff */
[----:B------:R-:W-:-:S02]  /*3870*/  MOV R11, 0x1ca00000 ;  /* 0x1ca00000000b7802 */ /* 0x000fc40000000f00 */
[----:B------:R-:W-:Y:S01]  /*3880*/  ISETP.GE.U32.AND P1, PT, R18, R24, PT ;  /* 0x000000181200720c */ /* 0x000fe20003f26070 */
[----:B------:R-:W-:Y:S01]  /*3890*/  @!P0 DMUL R4, R8, 8.98846567431157953865e+307 ;  /* 0x7fe0000008048828 */ /* 0x000fe20000000000 */
[----:B------:R-:W-:-:S05]  /*38a0*/  IMAD.MOV.U32 R25, RZ, RZ, R18 ;  /* 0x000000ffff197224 */ /* 0x000fca00078e0012 */
[----:B------:R-:W0:Y:S02]  /*38b0*/  MUFU.RCP64H R15, R5 ;  /* 0x00000005000f7308 */ /* 0x000e240000001800 */
[----:B0-----:R-:W-:-:S08]  /*38c0*/  DFMA R16, R14, -R4, 1 ;  /* 0x3ff000000e10742b */ /* 0x001fd00000000804 */
[----:B------:R-:W-:-:S08]  /*38d0*/  DFMA R16, R16, R16, R16 ;  /* 0x000000101010722b */ /* 0x000fd00000000010 */
[----:B------:R-:W-:Y:S01]  /*38e0*/  DFMA R16, R14, R16, R14 ;  /* 0x000000100e10722b */ /* 0x000fe2000000000e */
[----:B------:R-:W-:Y:S01]  /*38f0*/  SEL R15, R11, 0x63400000, !P1 ;  /* 0x634000000b0f7807 */ /* 0x000fe20004800000 */
[----:B------:R-:W-:Y:S01]  /*3900*/  IMAD.MOV.U32 R14, RZ, RZ, R12 ;  /* 0x000000ffff0e7224 */ /* 0x000fe200078e000c */
[----:B------:R-:W-:Y:S02]  /*3910*/  FSETP.GEU.AND P1, PT, |R13|, 1.469367938527859385e-39, PT ;  /* 0x001000000d00780b */ /* 0x000fe40003f2e200 */
[----:B------:R-:W-:-:S03]  /*3920*/  LOP3.LUT R15, R15, 0x800fffff, R13, 0xf8, !PT ;  /* 0x800fffff0f0f7812 */ /* 0x000fc600078ef80d */
[----:B------:R-:W-:-:S08]  /*3930*/  DFMA R20, R16, -R4, 1 ;  /* 0x3ff000001014742b */ /* 0x000fd00000000804 */
[----:B------:R-:W-:Y:S01]  /*3940*/  DFMA R16, R16, R20, R16 ;  /* 0x000000141010722b */ /* 0x000fe20000000010 */
[----:B------:R-:W-:Y:S10]  /*3950*/  @P1 BRA `(.L_x_31) ;  /* 0x0000000000201947 */ /* 0x000ff40003800000 */
[----:B------:R-:W-:Y:S02]  /*3960*/  LOP3.LUT R19, R9, 0x7ff00000, RZ, 0xc0, !PT ;  /* 0x7ff0000009137812 */ /* 0x000fe400078ec0ff */
[----:B------:R-:W-:Y:S02]  /*3970*/  MOV R20, RZ ;  /* 0x000000ff00147202 */ /* 0x000fe40000000f00 */
[----:B------:R-:W-:-:S04]  /*3980*/  ISETP.GE.U32.AND P1, PT, R18, R19, PT ;  /* 0x000000131200720c */ /* 0x000fc80003f26070 */
[----:B------:R-:W-:-:S04]  /*3990*/  SEL R19, R11, 0x63400000, !P1 ;  /* 0x634000000b137807 */ /* 0x000fc80004800000 */
[----:B------:R-:W-:-:S04]  /*39a0*/  LOP3.LUT R19, R19, 0x80000000, R13, 0xf8, !PT ;  /* 0x8000000013137812 */ /* 0x000fc800078ef80d */
[----:B------:R-:W-:-:S06]  /*39b0*/  LOP3.LUT R21, R19, 0x100000, RZ, 0xfc, !PT ;  /* 0x0010000013157812 */ /* 0x000fcc00078efcff */
[----:B------:R-:W-:-:S10]  /*39c0*/  DFMA R14, R14, 2, -R20 ;  /* 0x400000000e0e782b */ /* 0x000fd40000000814 */
[----:B------:R-:W-:-:S07]  /*39d0*/  LOP3.LUT R25, R15, 0x7ff00000, RZ, 0xc0, !PT ;  /* 0x7ff000000f197812 */ /* 0x000fce00078ec0ff */
.L_x_31:
[----:B------:R-:W-:Y:S01]  /*39e0*/  VIADD R19, R25, 0xffffffff ;  /* 0xffffffff19137836 */ /* 0x000fe20000000000 */
[----:B------:R-:W-:Y:S01]  /*39f0*/  @!P0 LOP3.LUT R24, R5, 0x7ff00000, RZ, 0xc0, !PT ;  /* 0x7ff0000005188812 */ /* 0x000fe200078ec0ff */
[----:B------:R-:W-:Y:S01]  /*3a00*/  DMUL R20, R16, R14 ;  /* 0x0000000e10147228 */ /* 0x000fe20000000000 */
[----:B------:R-:W-:Y:S02]  /*3a10*/  BSSY.RECONVERGENT B1, `(.L_x_32) ;  /* 0x0000037000017945 */ /* 0x000fe40003800200 */
[----:B------:R-:W-:Y:S01]  /*3a20*/  ISETP.GT.U32.AND P0, PT, R19, 0x7feffffe, PT ;  /* 0x7feffffe1300780c */ /* 0x000fe20003f04070 */
[----:B------:R-:W-:-:S04]  /*3a30*/  VIADD R19, R24, 0xffffffff ;  /* 0xffffffff18137836 */ /* 0x000fc80000000000 */
[----:B------:R-:W-:Y:S01]  /*3a40*/  DFMA R22, R20, -R4, R14 ;  /* 0x800000041416722b */ /* 0x000fe2000000000e */
[----:B------:R-:W-:-:S07]  /*3a50*/  ISETP.GT.U32.OR P0, PT, R19, 0x7feffffe, P0 ;  /* 0x7feffffe1300780c */ /* 0x000fce0000704470 */
[----:B------:R-:W-:-:S06]  /*3a60*/  DFMA R16, R16, R22, R20 ;  /* 0x000000161010722b */ /* 0x000fcc0000000014 */
[----:B------:R-:W-:Y:S05]  /*3a70*/  @P0 BRA `(.L_x_33) ;  /* 0x00000000006c0947 */ /* 0x000fea0003800000 */
[----:B------:R-:W-:-:S04]  /*3a80*/  LOP3.LUT R13, R9, 0x7ff00000, RZ, 0xc0, !PT ;  /* 0x7ff00000090d7812 */ /* 0x000fc800078ec0ff */
[CC--:B------:R-:W-:Y:S02]  /*3a90*/  VIADDMNMX R12, R18.reuse, -R13.reuse, 0xb9600000, !PT ;  /* 0xb9600000120c7446 */ /* 0x0c0fe4000780090d */
[----:B------:R-:W-:Y:S02]  /*3aa0*/  ISETP.GE.U32.AND P0, PT, R18, R13, PT ;  /* 0x0000000d1200720c */ /* 0x000fe40003f06070 */
[----:B------:R-:W-:Y:S02]  /*3ab0*/  VIMNMX R12, PT, PT, R12, 0x46a00000, PT ;  /* 0x46a000000c0c7848 */ /* 0x000fe40003fe0100 */
[----:B------:R-:W-:-:S04]  /*3ac0*/  SEL R11, R11, 0x63400000, !P0 ;  /* 0x634000000b0b7807 */ /* 0x000fc80004000000 */
[----:B------:R-:W-:Y:S01]  /*3ad0*/  IADD3 R11, PT, PT, -R11, R12, RZ ;  /* 0x0000000c0b0b7210 */ /* 0x000fe20007ffe1ff */
[----:B------:R-:W-:-:S04]  /*3ae0*/  IMAD.MOV.U32 R12, RZ, RZ, RZ ;  /* 0x000000ffff0c7224 */ /* 0x000fc800078e00ff */
[----:B------:R-:W-:-:S06]  /*3af0*/  VIADD R13, R11, 0x7fe00000 ;  /* 0x7fe000000b0d7836 */ /* 0x000fcc0000000000 */
[----:B------:R-:W-:-:S10]  /*3b00*/  DMUL R18, R16, R12 ;  /* 0x0000000c10127228 */ /* 0x000fd40000000000 */
[----:B------:R-:W-:-:S13]  /*3b10*/  FSETP.GTU.AND P0, PT, |R19|, 1.469367938527859385e-39, PT ;  /* 0x001000001300780b */ /* 0x000fda0003f0c200 */
[----:B------:R-:W-:Y:S05]  /*3b20*/  @P0 BRA `(.L_x_34) ;  /* 0x0000000000940947 */ /* 0x000fea0003800000 */
[----:B------:R-:W-:Y:S01]  /*3b30*/  DFMA R4, R16, -R4, R14 ;  /* 0x800000041004722b */ /* 0x000fe2000000000e */
[----:B------:R-:W-:-:S09]  /*3b40*/  MOV R12, RZ ;  /* 0x000000ff000c7202 */ /* 0x000fd20000000f00 */
[C---:B------:R-:W-:Y:S02]  /*3b50*/  FSETP.NEU.AND P0, PT, R5.reuse, RZ, PT ;  /* 0x000000ff0500720b */ /* 0x040fe40003f0d000 */
[----:B------:R-:W-:-:S04]  /*3b60*/  LOP3.LUT R9, R5, 0x80000000, R9, 0x48, !PT ;  /* 0x8000000005097812 */ /* 0x000fc800078e4809 */
[----:B------:R-:W-:-:S07]  /*3b70*/  LOP3.LUT R13, R9, R13, RZ, 0xfc, !PT ;  /* 0x0000000d090d7212 */ /* 0x000fce00078efcff */
[----:B------:R-:W-:Y:S05]  /*3b80*/  @!P0 BRA `(.L_x_34) ;  /* 0x00000000007c8947 */ /* 0x000fea0003800000 */
[----:B------:R-:W-:Y:S01]  /*3b90*/  IMAD.MOV R5, RZ, RZ, -R11 ;  /* 0x000000ffff057224 */ /* 0x000fe200078e0a0b */
[----:B------:R-:W-:Y:S01]  /*3ba0*/  DMUL.RP R12, R16, R12 ;  /* 0x0000000c100c7228 */ /* 0x000fe20000008000 */
[----:B------:R-:W-:-:S06]  /*3bb0*/  IMAD.MOV.U32 R4, RZ, RZ, RZ ;  /* 0x000000ffff047224 */ /* 0x000fcc00078e00ff */
[----:B------:R-:W-:-:S03]  /*3bc0*/  DFMA R4, R18, -R4, R16 ;  /* 0x800000041204722b */ /* 0x000fc60000000010 */
[----:B------:R-:W-:-:S03]  /*3bd0*/  LOP3.LUT R9, R13, R9, RZ, 0x3c, !PT ;  /* 0x000000090d097212 */ /* 0x000fc600078e3cff */
[----:B------:R-:W-:-:S04]  /*3be0*/  IADD3 R4, PT, PT, -R11, -0x43300000, RZ ;  /* 0xbcd000000b047810 */ /* 0x000fc80007ffe1ff */
[----:B------:R-:W-:-:S04]  /*3bf0*/  FSETP.NEU.AND P0, PT, |R5|, R4, PT ;  /* 0x000000040500720b */ /* 0x000fc80003f0d200 */
[----:B------:R-:W-:Y:S02]  /*3c00*/  FSEL R18, R12, R18, !P0 ;  /* 0x000000120c127208 */ /* 0x000fe40004000000 */
[----:B------:R-:W-:Y:S01]  /*3c10*/  FSEL R19, R9, R19, !P0 ;  /* 0x0000001309137208 */ /* 0x000fe20004000000 */
[----:B------:R-:W-:Y:S06]  /*3c20*/  BRA `(.L_x_34) ;  /* 0x0000000000547947 */ /* 0x000fec0003800000 */
.L_x_33:
[----:B------:R-:W-:-:S14]  /*3c30*/  DSETP.NAN.AND P0, PT, R12, R12, PT ;  /* 0x0000000c0c00722a */ /* 0x000fdc0003f08000 */
[----:B------:R-:W-:Y:S05]  /*3c40*/  @P0 BRA `(.L_x_35) ;  /* 0x0000000000440947 */ /* 0x000fea0003800000 */
[----:B------:R-:W-:-:S14]  /*3c50*/  DSETP.NAN.AND P0, PT, R8, R8, PT ;  /* 0x000000080800722a */ /* 0x000fdc0003f08000 */
[----:B------:R-:W-:Y:S05]  /*3c60*/  @P0 BRA `(.L_x_36) ;  /* 0x0000000000300947 */ /* 0x000fea0003800000 */
[----:B------:R-:W-:Y:S01]  /*3c70*/  ISETP.NE.AND P0, PT, R25, R24, PT ;  /* 0x000000181900720c */ /* 0x000fe20003f05270 */
[----:B------:R-:W-:Y:S01]  /*3c80*/  IMAD.MOV.U32 R19, RZ, RZ, -0x80000 ;  /* 0xfff80000ff137424 */ /* 0x000fe200078e00ff */
[----:B------:R-:W-:-:S11]  /*3c90*/  MOV R18, 0x0 ;  /* 0x0000000000127802 */ /* 0x000fd60000000f00 */
[----:B------:R-:W-:Y:S05]  /*3ca0*/  @!P0 BRA `(.L_x_34) ;  /* 0x0000000000348947 */ /* 0x000fea0003800000 */
[----:B------:R-:W-:Y:S02]  /*3cb0*/  ISETP.NE.AND P0, PT, R25, 0x7ff00000, PT ;  /* 0x7ff000001900780c */ /* 0x000fe40003f05270 */
[----:B------:R-:W-:Y:S02]  /*3cc0*/  LOP3.LUT R19, R13, 0x80000000, R9, 0x48, !PT ;  /* 0x800000000d137812 */ /* 0x000fe400078e4809 */
[----:B------:R-:W-:-:S13]  /*3cd0*/  ISETP.EQ.OR P0, PT, R24, RZ, !P0 ;  /* 0x000000ff1800720c */ /* 0x000fda0004702670 */
[----:B------:R-:W-:Y:S01]  /*3ce0*/  @P0 LOP3.LUT R4, R19, 0x7ff00000, RZ, 0xfc, !PT ;  /* 0x7ff0000013040812 */ /* 0x000fe200078efcff */
[----:B------:R-:W-:Y:S01]  /*3cf0*/  @!P0 IMAD.MOV.U32 R18, RZ, RZ, RZ ;  /* 0x000000ffff128224 */ /* 0x000fe200078e00ff */
[----:B------:R-:W-:-:S03]  /*3d00*/  @P0 MOV R18, RZ ;  /* 0x000000ff00120202 */ /* 0x000fc60000000f00 */
[----:B------:R-:W-:Y:S01]  /*3d10*/  @P0 IMAD.MOV.U32 R19, RZ, RZ, R4 ;  /* 0x000000ffff130224 */ /* 0x000fe200078e0004 */
[----:B------:R-:W-:Y:S06]  /*3d20*/  BRA `(.L_x_34) ;  /* 0x0000000000147947 */ /* 0x000fec0003800000 */
.L_x_36:
[----:B------:R-:W-:Y:S01]  /*3d30*/  LOP3.LUT R19, R9, 0x80000, RZ, 0xfc, !PT ;  /* 0x0008000009137812 */ /* 0x000fe200078efcff */
[----:B------:R-:W-:Y:S01]  /*3d40*/  IMAD.MOV.U32 R18, RZ, RZ, R8 ;  /* 0x000000ffff127224 */ /* 0x000fe200078e0008 */
[----:B------:R-:W-:Y:S06]  /*3d50*/  BRA `(.L_x_34) ;  /* 0x0000000000087947 */ /* 0x000fec0003800000 */
.L_x_35:
[----:B------:R-:W-:Y:S02]  /*3d60*/  LOP3.LUT R19, R13, 0x80000, RZ, 0xfc, !PT ;  /* 0x000800000d137812 */ /* 0x000fe400078efcff */
[----:B------:R-:W-:-:S07]  /*3d70*/  MOV R18, R12 ;  /* 0x0000000c00127202 */ /* 0x000fce0000000f00 */
.L_x_34:
[----:B------:R-:W-:Y:S05]  /*3d80*/  BSYNC.RECONVERGENT B1 ;  /* 0x0000000000017941 */ /* 0x000fea0003800200 */
.L_x_32:
[----:B------:R-:W-:Y:S02]  /*3d90*/  HFMA2 R11, -RZ, RZ, 0, 0 ;  /* 0x00000000ff0b7431 */ /* 0x000fe400000001ff */
[----:B------:R-:W-:Y:S02]  /*3da0*/  IMAD.MOV.U32 R4, RZ, RZ, R18 ;  /* 0x000000ffff047224 */ /* 0x000fe400078e0012 */
[----:B------:R-:W-:Y:S01]  /*3db0*/  IMAD.MOV.U32 R5, RZ, RZ, R19 ;  /* 0x000000ffff057224 */ /* 0x000fe200078e0013 */
[----:B------:R-:W-:Y:S06]  /*3dc0*/  RET.REL.NODEC R10 `(stage_aerodinamica) ;  /* 0xffffffc00a8c7950 */ /* 0x000fec0003c3ffff */
        .weak           $__internal_2_$__cuda_sm20_rcp_rn_f32_slowpath
        .type           $__internal_2_$__cuda_sm20_rcp_rn_f32_slowpath,@function
        .size           $__internal_2_$__cuda_sm20_rcp_rn_f32_slowpath,($stage_aerodinamica$__internal_accurate_pow - $__internal_2_$__cuda_sm20_rcp_rn_f32_slowpath)
$__internal_2_$__cuda_sm20_rcp_rn_f32_slowpath:
[----:B------:R-:W-:Y:S01]  /*3dd0*/  IMAD.SHL.U32 R8, R5, 0x2, RZ ;  /* 0x0000000205087824 */ /* 0x000fe200078e00ff */
[----:B------:R-:W-:Y:S04]  /*3de0*/  BSSY.RECONVERGENT B1, `(.L_x_37) ;  /* 0x0000030000017945 */ /* 0x000fe80003800200 */
[----:B------:R-:W-:-:S04]  /*3df0*/  SHF.R.U32.HI R19, RZ, 0x18, R8 ;  /* 0x00000018ff137819 */ /* 0x000fc80000011608 */
[----:B------:R-:W-:-:S13]  /*3e00*/  ISETP.NE.U32.AND P0, PT, R19, RZ, PT ;  /* 0x000000ff1300720c */ /* 0x000fda0003f05070 */
[----:B------:R-:W-:Y:S05]  /*3e10*/  @P0 BRA `(.L_x_38) ;  /* 0x0000000000280947 */ /* 0x000fea0003800000 */
[----:B------:R-:W-:-:S05]  /*3e20*/  IMAD.SHL.U32 R8, R5, 0x2, RZ ;  /* 0x0000000205087824 */ /* 0x000fca00078e00ff */
[----:B------:R-:W-:-:S13]  /*3e30*/  ISETP.NE.AND P0, PT, R8, RZ, PT ;  /* 0x000000ff0800720c */ /* 0x000fda0003f05270 */
[----:B------:R-:W-:Y:S01]  /*3e40*/  @P0 FFMA R16, R5, 1.84467440737095516160e+19, RZ ;  /* 0x5f80000005100823 */ /* 0x000fe200000000ff */
[----:B------:R-:W-:Y:S08]  /*3e50*/  @!P0 MUFU.RCP R15, R5 ;  /* 0x00000005000f8308 */ /* 0x000ff00000001000 */
[----:B------:R-:W0:Y:S02]  /*3e60*/  @P0 MUFU.RCP R17, R16 ;  /* 0x0000001000110308 */ /* 0x000e240000001000 */
[----:B0-----:R-:W-:-:S04]  /*3e70*/  @P0 FFMA R8, R16, R17, -1 ;  /* 0xbf80000010080423 */ /* 0x001fc80000000011 */
[----:B------:R-:W-:-:S04]  /*3e80*/  @P0 FADD.FTZ R8, -R8, -RZ ;  /* 0x800000ff08080221 */ /* 0x000fc80000010100 */
[----:B------:R-:W-:-:S04]  /*3e90*/  @P0 FFMA R8, R17, R8, R17 ;  /* 0x0000000811080223 */ /* 0x000fc80000000011 */
[----:B------:R-:W-:Y:S01]  /*3ea0*/  @P0 FFMA R15, R8, 1.84467440737095516160e+19, RZ ;  /* 0x5f800000080f0823 */ /* 0x000fe200000000ff */
[----:B------:R-:W-:Y:S06]  /*3eb0*/  BRA `(.L_x_39) ;  /* 0x0000000000887947 */ /* 0x000fec0003800000 */
.L_x_38:
[----:B------:R-:W-:-:S04]  /*3ec0*/  IADD3 R21, PT, PT, R19, -0xfd, RZ ;  /* 0xffffff0313157810 */ /* 0x000fc80007ffe0ff */
[----:B------:R-:W-:-:S13]  /*3ed0*/  ISETP.GT.U32.AND P0, PT, R21, 0x1, PT ;  /* 0x000000011500780c */ /* 0x000fda0003f04070 */
[----:B------:R-:W-:Y:S05]  /*3ee0*/  @P0 BRA `(.L_x_40) ;  /* 0x0000000000780947 */ /* 0x000fea0003800000 */
[----:B------:R-:W-:Y:S01]  /*3ef0*/  LOP3.LUT R8, R5, 0x7fffff, RZ, 0xc0, !PT ;  /* 0x007fffff05087812 */ /* 0x000fe200078ec0ff */
[----:B------:R-:W-:-:S03]  /*3f00*/  IMAD.MOV.U32 R18, RZ, RZ, 0x3 ;  /* 0x00000003ff127424 */ /* 0x000fc600078e00ff */
[----:B------:R-:W-:Y:S02]  /*3f10*/  LOP3.LUT R8, R8, 0x3f800000, RZ, 0xfc, !PT ;  /* 0x3f80000008087812 */ /* 0x000fe400078efcff */
[----:B------:R-:W-:Y:S02]  /*3f20*/  SHF.L.U32 R18, R18, R21, RZ ;  /* 0x0000001512127219 */ /* 0x000fe400000006ff */
[----:B------:R-:W0:Y:S02]  /*3f30*/  MUFU.RCP R15, R8 ;  /* 0x00000008000f7308 */ /* 0x000e240000001000 */
[----:B0-----:R-:W-:-:S04]  /*3f40*/  FFMA R16, R8, R15, -1 ;  /* 0xbf80000008107423 */ /* 0x001fc8000000000f */
[----:B------:R-:W-:-:S04]  /*3f50*/  FADD.FTZ R16, -R16, -RZ ;  /* 0x800000ff10107221 */ /* 0x000fc80000010100 */
[CCC-:B------:R-:W-:Y:S01]  /*3f60*/  FFMA.RM R17, R15.reuse, R16.reuse, R15.reuse ;  /* 0x000000100f117223 */ /* 0x1c0fe2000000400f */
[----:B------:R-:W-:-:S04]  /*3f70*/  FFMA.RP R16, R15, R16, R15 ;  /* 0x000000100f107223 */ /* 0x000fc8000000800f */
[C---:B------:R-:W-:Y:S02]  /*3f80*/  LOP3.LUT R15, R17.reuse, 0x7fffff, RZ, 0xc0, !PT ;  /* 0x007fffff110f7812 */ /* 0x040fe400078ec0ff */
[----:B------:R-:W-:Y:S02]  /*3f90*/  FSETP.NEU.FTZ.AND P0, PT, R17, R16, PT ;  /* 0x000000101100720b */ /* 0x000fe40003f1d000 */
[----:B------:R-:W-:Y:S02]  /*3fa0*/  LOP3.LUT R15, R15, 0x800000, RZ, 0xfc, !PT ;  /* 0x008000000f0f7812 */ /* 0x000fe400078efcff */
[----:B------:R-:W-:Y:S02]  /*3fb0*/  SEL R16, RZ, 0xffffffff, !P0 ;  /* 0xffffffffff107807 */ /* 0x000fe40004000000 */
[----:B------:R-:W-:-:S03]  /*3fc0*/  LOP3.LUT R18, R18, R15, RZ, 0xc0, !PT ;  /* 0x0000000f12127212 */ /* 0x000fc600078ec0ff */
[----:B------:R-:W-:Y:S01]  /*3fd0*/  IMAD.MOV R16, RZ, RZ, -R16 ;  /* 0x000000ffff107224 */ /* 0x000fe200078e0a10 */
[----:B------:R-:W-:-:S04]  /*3fe0*/  SHF.R.U32.HI R18, RZ, R21, R18 ;  /* 0x00000015ff127219 */ /* 0x000fc80000011612 */
[----:B------:R-:W-:Y:S02]  /*3ff0*/  LOP3.LUT P1, RZ, R16, R21, R15, 0xf8, !PT ;  /* 0x0000001510ff7212 */ /* 0x000fe4000782f80f */
[C---:B------:R-:W-:Y:S02]  /*4000*/  LOP3.LUT P0, RZ, R18.reuse, 0x1, RZ, 0xc0, !PT ;  /* 0x0000000112ff7812 */ /* 0x040fe4000780c0ff */
[----:B------:R-:W-:-:S04]  /*4010*/  LOP3.LUT P2, RZ, R18, 0x2, RZ, 0xc0, !PT ;  /* 0x0000000212ff7812 */ /* 0x000fc8000784c0ff */
[----:B------:R-:W-:Y:S02]  /*4020*/  PLOP3.LUT P0, PT, P0, P1, P2, 0xe0, 0x0 ;  /* 0x000000000000781c */ /* 0x000fe40000703c20 */
[----:B------:R-:W-:Y:S02]  /*4030*/  LOP3.LUT P1, RZ, R5, 0x7fffff, RZ, 0xc0, !PT ;  /* 0x007fffff05ff7812 */ /* 0x000fe4000782c0ff */
[----:B------:R-:W-:-:S04]  /*4040*/  SEL R8, RZ, 0x1, !P0 ;  /* 0x00000001ff087807 */ /* 0x000fc80004000000 */
[----:B------:R-:W-:-:S04]  /*4050*/  IADD3 R8, PT, PT, -R8, RZ, RZ ;  /* 0x000000ff08087210 */ /* 0x000fc80007ffe1ff */
[----:B------:R-:W-:Y:S01]  /*4060*/  ISETP.GE.AND P0, PT, R8, RZ, PT ;  /* 0x000000ff0800720c */ /* 0x000fe20003f06270 */
[----:B------:R-:W-:-:S05]  /*4070*/  VIADD R8, R19, 0xffffff04 ;  /* 0xffffff0413087836 */ /* 0x000fca0000000000 */
[----:B------:R-:W-:-:S07]  /*4080*/  SHF.R.U32.HI R8, RZ, R8, R15 ;  /* 0x00000008ff087219 */ /* 0x000fce000001160f */
[----:B------:R-:W-:-:S05]  /*4090*/  @!P0 VIADD R8, R8, 0x1 ;  /* 0x0000000108088836 */ /* 0x000fca0000000000 */
[----:B------:R-:W-:-:S04]  /*40a0*/  @!P1 SHF.L.U32 R8, R8, 0x1, RZ ;  /* 0x0000000108089819 */ /* 0x000fc800000006ff */
[----:B------:R-:W-:Y:S01]  /*40b0*/  LOP3.LUT R15, R8, 0x80000000, R5, 0xf8, !PT ;  /* 0x80000000080f7812 */ /* 0x000fe200078ef805 */
[----:B------:R-:W-:Y:S06]  /*40c0*/  BRA `(.L_x_39) ;  /* 0x0000000000047947 */ /* 0x000fec0003800000 */
.L_x_40:
[----:B------:R0:W1:Y:S02]  /*40d0*/  MUFU.RCP R15, R5 ;  /* 0x00000005000f7308 */ /* 0x0000640000001000 */
.L_x_39:
[----:B------:R-:W-:Y:S05]  /*40e0*/  BSYNC.RECONVERGENT B1 ;  /* 0x0000000000017941 */ /* 0x000fea0003800200 */
.L_x_37:
[----:B01----:R-:W-:Y:S02]  /*40f0*/  IMAD.MOV.U32 R5, RZ, RZ, R15 ;  /* 0x000000ffff057224 */ /* 0x003fe400078e000f */
[----:B------:R-:W-:-:S04]  /*4100*/  IMAD.MOV.U32 R15, RZ, RZ, 0x0 ;  /* 0x00000000ff0f7424 */ /* 0x000fc800078e00ff */
[----:B------:R-:W-:Y:S05]  /*4110*/  RET.REL.NODEC R14 `(stage_aerodinamica) ;  /* 0xffffffbc0eb87950 */ /* 0x000fea0003c3ffff */
        .type           $stage_aerodinamica$__internal_accurate_pow,@function
        .size           $stage_aerodinamica$__internal_accurate_pow,(.L_x_46 - $stage_aerodinamica$__internal_accurate_pow)
$stage_aerodinamica$__internal_accurate_pow:
[----:B------:R-:W-:Y:S01]  /*4120*/  ISETP.GT.U32.AND P2, PT, R5, 0xfffff, PT ;  /* 0x000fffff0500780c */ /* 0x000fe20003f44070 */
[----:B------:R-:W-:Y:S01]  /*4130*/  IMAD.MOV.U32 R13, RZ, RZ, R5 ;  /* 0x000000ffff0d7224 */ /* 0x000fe200078e0005 */
[----:B------:R-:W-:Y:S01]  /*4140*/  MOV R12, R16 ;  /* 0x00000010000c7202 */ /* 0x000fe20000000f00 */
[----:B------:R-:W-:Y:S01]  /*4150*/  IMAD.MOV.U32 R14, RZ, RZ, R16 ;  /* 0x000000ffff0e7224 */ /* 0x000fe200078e0010 */
[----:B------:R-:W-:Y:S01]  /*4160*/  MOV R20, 0x41ad3b5a ;  /* 0x41ad3b5a00147802 */ /* 0x000fe20000000f00 */
[----:B------:R-:W-:Y:S01]  /*4170*/  IMAD.MOV.U32 R24, RZ, RZ, RZ ;  /* 0x000000ffff187224 */ /* 0x000fe200078e00ff */
[----:B------:R-:W-:Y:S01]  /*4180*/  UMOV UR4, 0x7d2cafe2 ;  /* 0x7d2cafe200047882 */ /* 0x000fe20000000000 */
[----:B------:R-:W-:Y:S01]  /*4190*/  IMAD.MOV.U32 R21, RZ, RZ, 0x3ed0f5d2 ;  /* 0x3ed0f5d2ff157424 */ /* 0x000fe200078e00ff */
[----:B------:R-:W-:Y:S01]  /*41a0*/  UMOV UR5, 0x3eb0f5ff ;  /* 0x3eb0f5ff00057882 */ /* 0x000fe20000000000 */
[----:B------:R-:W-:Y:S01]  /*41b0*/  UMOV UR6, 0x3b39803f ;  /* 0x3b39803f00067882 */ /* 0x000fe20000000000 */
[----:B------:R-:W-:-:S03]  /*41c0*/  UMOV UR7, 0x3c7abc9e ;  /* 0x3c7abc9e00077882 */ /* 0x000fc60000000000 */
[----:B------:R-:W-:Y:S01]  /*41d0*/  @!P2 DMUL R22, R12, 1.80143985094819840000e+16 ;  /* 0x435000000c16a828 */ /* 0x000fe20000000000 */
[--C-:B------:R-:W-:Y:S01]  /*41e0*/  IMAD.MOV.U32 R12, RZ, RZ, R5.reuse ;  /* 0x000000ffff0c7224 */ /* 0x100fe200078e0005 */
[----:B------:R-:W-:-:S08]  /*41f0*/  SHF.R.U32.HI R5, RZ, 0x14, R5 ;  /* 0x00000014ff057819 */ /* 0x000fd00000011605 */
[----:B------:R-:W-:Y:S01]  /*4200*/  @!P2 MOV R12, R23 ;  /* 0x00000017000ca202 */ /* 0x000fe20000000f00 */
[----:B------:R-:W-:Y:S01]  /*4210*/  @!P2 IMAD.MOV.U32 R14, RZ, RZ, R22 ;  /* 0x000000ffff0ea224 */ /* 0x000fe200078e0016 */
[----:B------:R-:W-:Y:S02]  /*4220*/  @!P2 LEA.HI R5, R23, 0xffffffca, RZ, 0xc ;  /* 0xffffffca1705a811 */ /* 0x000fe400078f60ff */
[----:B------:R-:W-:-:S04]  /*4230*/  LOP3.LUT R12, R12, 0x800fffff, RZ, 0xc0, !PT ;  /* 0x800fffff0c0c7812 */ /* 0x000fc800078ec0ff */
[----:B------:R-:W-:-:S04]  /*4240*/  LOP3.LUT R15, R12, 0x3ff00000, RZ, 0xfc, !PT ;  /* 0x3ff000000c0f7812 */ /* 0x000fc800078efcff */
[----:B------:R-:W-:-:S13]  /*4250*/  ISETP.GE.U32.AND P3, PT, R15, 0x3ff6a09f, PT ;  /* 0x3ff6a09f0f00780c */ /* 0x000fda0003f66070 */
[----:B------:R-:W-:-:S05]  /*4260*/  @P3 IADD3 R13, PT, PT, R15, -0x100000, RZ ;  /* 0xfff000000f0d3810 */ /* 0x000fca0007ffe0ff */
[----:B------:R-:W-:-:S06]  /*4270*/  @P3 IMAD.MOV.U32 R15, RZ, RZ, R13 ;  /* 0x000000ffff0f3224 */ /* 0x000fcc00078e000d */
[C---:B------:R-:W-:Y:S02]  /*4280*/  DADD R16, R14.reuse, 1 ;  /* 0x3ff000000e107429 */ /* 0x040fe40000000000 */
[----:B------:R-:W-:-:S04]  /*4290*/  DADD R14, R14, -1 ;  /* 0xbff000000e0e7429 */ /* 0x000fc80000000000 */
[----:B------:R-:W0:Y:S02]  /*42a0*/  MUFU.RCP64H R25, R17 ;  /* 0x0000001100197308 */ /* 0x000e240000001800 */
[----:B0-----:R-:W-:-:S08]  /*42b0*/  DFMA R12, -R16, R24, 1 ;  /* 0x3ff00000100c742b */ /* 0x001fd00000000118 */
[----:B------:R-:W-:-:S08]  /*42c0*/  DFMA R12, R12, R12, R12 ;  /* 0x0000000c0c0c722b */ /* 0x000fd0000000000c */
[----:B------:R-:W-:-:S08]  /*42d0*/  DFMA R24, R24, R12, R24 ;  /* 0x0000000c1818722b */ /* 0x000fd00000000018 */
[----:B------:R-:W-:-:S08]  /*42e0*/  DMUL R12, R14, R24 ;  /* 0x000000180e0c7228 */ /* 0x000fd00000000000 */
[----:B------:R-:W-:-:S08]  /*42f0*/  DFMA R12, R14, R24, R12 ;  /* 0x000000180e0c722b */ /* 0x000fd0000000000c */
[----:B------:R-:W-:-:S08]  /*4300*/  DMUL R18, R12, R12 ;  /* 0x0000000c0c127228 */ /* 0x000fd00000000000 */
[----:B------:R-:W-:Y:S01]  /*4310*/  DFMA R16, R18, UR4, R20 ;  /* 0x0000000412107c2b */ /* 0x000fe20008000014 */
[----:B------:R-:W-:Y:S01]  /*4320*/  UMOV UR4, 0x75488a3f ;  /* 0x75488a3f00047882 */ /* 0x000fe20000000000 */
[----:B------:R-:W-:-:S06]  /*4330*/  UMOV UR5, 0x3ef3b20a ;  /* 0x3ef3b20a00057882 */ /* 0x000fcc0000000000 */
[----:B------:R-:W-:Y:S01]  /*4340*/  DFMA R16, R18, R16, UR4 ;  /* 0x0000000412107e2b */ /* 0x000fe20008000010 */
[----:B------:R-:W-:Y:S01]  /*4350*/  UMOV UR4, 0xe4faecd5 ;  /* 0xe4faecd500047882 */ /* 0x000fe20000000000 */
[----:B------:R-:W-:-:S06]  /*4360*/  UMOV UR5, 0x3f1745cd ;  /* 0x3f1745cd00057882 */ /* 0x000fcc0000000000 */
[----:B------:R-:W-:Y:S01]  /*4370*/  DFMA R16, R18, R16, UR4 ;  /* 0x0000000412107e2b */ /* 0x000fe20008000010 */
[----:B------:R-:W-:Y:S01]  /*4380*/  UMOV UR4, 0x258a578b ;  /* 0x258a578b00047882 */ /* 0x000fe20000000000 */
[----:B------:R-:W-:-:S06]  /*4390*/  UMOV UR5, 0x3f3c71c7 ;  /* 0x3f3c71c700057882 */ /* 0x000fcc0000000000 */
[----:B------:R-:W-:Y:S01]  /*43a0*/  DFMA R20, R18, R16, UR4 ;  /* 0x0000000412147e2b */ /* 0x000fe20008000010 */
[----:B------:R-:W-:Y:S01]  /*43b0*/  UMOV UR4, 0x9242b910 ;  /* 0x9242b91000047882 */ /* 0x000fe20000000000 */
[----:B------:R-:W-:Y:S01]  /*43c0*/  UMOV UR5, 0x3f624924 ;  /* 0x3f62492400057882 */ /* 0x000fe20000000000 */
[----:B------:R-:W-:-:S05]  /*43d0*/  DADD R16, R14, -R12 ;  /* 0x000000000e107229 */ /* 0x000fca000000080c */
[----:B------:R-:W-:Y:S01]  /*43e0*/  DFMA R20, R18, R20, UR4 ;  /* 0x0000000412147e2b */ /* 0x000fe20008000014 */
[----:B------:R-:W-:Y:S01]  /*43f0*/  UMOV UR4, 0x99999dfb ;  /* 0x99999dfb00047882 */ /* 0x000fe20000000000 */
[----:B------:R-:W-:Y:S01]  /*4400*/  UMOV UR5, 0x3f899999 ;  /* 0x3f89999900057882 */ /* 0x000fe20000000000 */
[----:B------:R-:W-:-:S05]  /*4410*/  DADD R16, R16, R16 ;  /* 0x0000000010107229 */ /* 0x000fca0000000010 */
[----:B------:R-:W-:Y:S01]  /*4420*/  DFMA R20, R18, R20, UR4 ;  /* 0x0000000412147e2b */ /* 0x000fe20008000014 */
[----:B------:R-:W-:Y:S01]  /*4430*/  UMOV UR4, 0x55555555 ;  /* 0x5555555500047882 */ /* 0x000fe20000000000 */
[----:B------:R-:W-:Y:S01]  /*4440*/  UMOV UR5, 0x3fb55555 ;  /* 0x3fb5555500057882 */ /* 0x000fe20000000000 */
[----:B------:R-:W-:-:S05]  /*4450*/  DFMA R16, R14, -R12, R16 ;  /* 0x8000000c0e10722b */ /* 0x000fca0000000010 */
[----:B------:R-:W-:-:S03]  /*4460*/  DFMA R14, R18, R20, UR4 ;  /* 0x00000004120e7e2b */ /* 0x000fc60008000014 */
[----:B------:R-:W-:-:S05]  /*4470*/  DMUL R16, R24, R16 ;  /* 0x0000001018107228 */ /* 0x000fca0000000000 */
[----:B------:R-:W-:Y:S01]  /*4480*/  DADD R24, -R14, UR4 ;  /* 0x000000040e187e29 */ /* 0x000fe20008000100 */
[----:B------:R-:W-:Y:S01]  /*4490*/  UMOV UR4, 0xb9e7b0 ;  /* 0x00b9e7b000047882 */ /* 0x000fe20000000000 */
[----:B------:R-:W-:-:S03]  /*44a0*/  UMOV UR5, 0x3c46a4cb ;  /* 0x3c46a4cb00057882 */ /* 0x000fc60000000000 */
[----:B------:R-:W-:Y:S01]  /*44b0*/  VIADD R23, R17, 0x100000 ;  /* 0x0010000011177836 */ /* 0x000fe20000000000 */
[----:B------:R-:W-:Y:S02]  /*44c0*/  MOV R22, R16 ;  /* 0x0000001000167202 */ /* 0x000fe40000000f00 */
[----:B------:R-:W-:Y:S02]  /*44d0*/  DFMA R18, R18, R20, R24 ;  /* 0x000000141212722b */ /* 0x000fe40000000018 */
[----:B------:R-:W-:-:S06]  /*44e0*/  DMUL R20, R12, R12 ;  /* 0x0000000c0c147228 */ /* 0x000fcc0000000000 */
[----:B------:R-:W-:Y:S01]  /*44f0*/  DADD R18, R18, -UR4 ;  /* 0x8000000412127e29 */ /* 0x000fe20008000000 */
[----:B------:R-:W-:Y:S01]  /*4500*/  UMOV UR4, 0x80000000 ;  /* 0x8000000000047882 */ /* 0x000fe20000000000 */
[----:B------:R-:W-:Y:S01]  /*4510*/  DFMA R24, R12, R12, -R20 ;  /* 0x0000000c0c18722b */ /* 0x000fe20000000814 */
[----:B------:R-:W-:-:S07]  /*4520*/  UMOV UR5, 0x43300000 ;  /* 0x4330000000057882 */ /* 0x000fce0000000000 */
[C---:B------:R-:W-:Y:S02]  /*4530*/  DFMA R22, R12.reuse, R22, R24 ;  /* 0x000000160c16722b */ /* 0x040fe40000000018 */
[----:B------:R-:W-:-:S08]  /*4540*/  DMUL R24, R12, R20 ;  /* 0x000000140c187228 */ /* 0x000fd00000000000 */
[----:B------:R-:W-:-:S08]  /*4550*/  DFMA R26, R12, R20, -R24 ;  /* 0x000000140c1a722b */ /* 0x000fd00000000818 */
[----:B------:R-:W-:Y:S02]  /*4560*/  DFMA R26, R16, R20, R26 ;  /* 0x00000014101a722b */ /* 0x000fe4000000001a */
[----:B------:R-:W-:-:S06]  /*4570*/  DADD R20, R14, R18 ;  /* 0x000000000e147229 */ /* 0x000fcc0000000012 */
[----:B------:R-:W-:Y:S02]  /*4580*/  DFMA R22, R12, R22, R26 ;  /* 0x000000160c16722b */ /* 0x000fe4000000001a */
[----:B------:R-:W-:-:S08]  /*4590*/  DADD R26, R14, -R20 ;  /* 0x000000000e1a7229 */ /* 0x000fd00000000814 */
[----:B------:R-:W-:Y:S02]  /*45a0*/  DADD R26, R18, R26 ;  /* 0x00000000121a7229 */ /* 0x000fe4000000001a */
[----:B------:R-:W-:-:S08]  /*45b0*/  DMUL R18, R20, R24 ;  /* 0x0000001814127228 */ /* 0x000fd00000000000 */
[----:B------:R-:W-:-:S08]  /*45c0*/  DFMA R14, R20, R24, -R18 ;  /* 0x00000018140e722b */ /* 0x000fd00000000812 */
[----:B------:R-:W-:-:S08]  /*45d0*/  DFMA R14, R20, R22, R14 ;  /* 0x00000016140e722b */ /* 0x000fd0000000000e */
[----:B------:R-:W-:-:S08]  /*45e0*/  DFMA R26, R26, R24, R14 ;  /* 0x000000181a1a722b */ /* 0x000fd0000000000e */
[----:B------:R-:W-:-:S08]  /*45f0*/  DADD R20, R18, R26 ;  /* 0x0000000012147229 */ /* 0x000fd0000000001a */
[--C-:B------:R-:W-:Y:S02]  /*4600*/  DADD R14, R12, R20.reuse ;  /* 0x000000000c0e7229 */ /* 0x100fe40000000014 */
[----:B------:R-:W-:-:S06]  /*4610*/  DADD R18, R18, -R20 ;  /* 0x0000000012127229 */ /* 0x000fcc0000000814 */
[----:B------:R-:W-:Y:S02]  /*4620*/  DADD R12, R12, -R14 ;  /* 0x000000000c0c7229 */ /* 0x000fe4000000080e */
[----:B------:R-:W-:-:S06]  /*4630*/  DADD R18, R26, R18 ;  /* 0x000000001a127229 */ /* 0x000fcc0000000012 */
[----:B------:R-:W-:-:S08]  /*4640*/  DADD R12, R20, R12 ;  /* 0x00000000140c7229 */ /* 0x000fd0000000000c */
[----:B------:R-:W-:Y:S01]  /*4650*/  DADD R12, R18, R12 ;  /* 0x00000000120c7229 */ /* 0x000fe2000000000c */
[C---:B------:R-:W-:Y:S02]  /*4660*/  VIADD R18, R5.reuse, 0xfffffc01 ;  /* 0xfffffc0105127836 */ /* 0x040fe40000000000 */
[----:B------:R-:W-:Y:S02]  /*4670*/  @P3 VIADD R18, R5, 0xfffffc02 ;  /* 0xfffffc0205123836 */ /* 0x000fe40000000000 */
[----:B------:R-:W-:-:S03]  /*4680*/  IMAD.SHL.U32 R5, R9, 0x2, RZ ;  /* 0x0000000209057824 */ /* 0x000fc600078e00ff */
[----:B------:R-:W-:Y:S01]  /*4690*/  DADD R20, R16, R12 ;  /* 0x0000000010147229 */ /* 0x000fe2000000000c */
[----:B------:R-:W-:Y:S01]  /*46a0*/  HFMA2 R17, -RZ, RZ, 3.59375, 0 ;  /* 0x43300000ff117431 */ /* 0x000fe200000001ff */
[----:B------:R-:W-:Y:S02]  /*46b0*/  LOP3.LUT R16, R18, 0x80000000, RZ, 0x3c, !PT ;  /* 0x8000000012107812 */ /* 0x000fe400078e3cff */
[----:B------:R-:W-:-:S04]  /*46c0*/  ISETP.GT.U32.AND P2, PT, R5, -0x2000001, PT ;  /* 0xfdffffff0500780c */ /* 0x000fc80003f44070 */
[----:B------:R-:W-:Y:S02]  /*46d0*/  DADD R18, R14, R20 ;  /* 0x000000000e127229 */ /* 0x000fe40000000014 */
[----:B------:R-:W-:Y:S01]  /*46e0*/  DADD R16, R16, -UR4 ;  /* 0x8000000410107e29 */ /* 0x000fe20008000000 */
[----:B------:R-:W-:Y:S01]  /*46f0*/  UMOV UR4, 0xfefa39ef ;  /* 0xfefa39ef00047882 */ /* 0x000fe20000000000 */
[----:B------:R-:W-:-:S04]  /*4700*/  UMOV UR5, 0x3fe62e42 ;  /* 0x3fe62e4200057882 */ /* 0x000fc80000000000 */
[--C-:B------:R-:W-:Y:S02]  /*4710*/  DADD R14, R14, -R18.reuse ;  /* 0x000000000e0e7229 */ /* 0x100fe40000000812 */
[----:B------:R-:W-:-:S06]  /*4720*/  DFMA R12, R16, UR4, R18 ;  /* 0x00000004100c7c2b */ /* 0x000fcc0008000012 */
[----:B------:R-:W-:Y:S02]  /*4730*/  DADD R14, R20, R14 ;  /* 0x00000000140e7229 */ /* 0x000fe4000000000e */
[----:B------:R-:W-:Y:S01]  /*4740*/  DFMA R22, R16, -UR4, R12 ;  /* 0x8000000410167c2b */ /* 0x000fe2000800000c */
[----:B------:R-:W-:Y:S01]  /*4750*/  LOP3.LUT R21, R9, 0xff0fffff, RZ, 0xc0, !PT ;  /* 0xff0fffff09157812 */ /* 0x000fe200078ec0ff */
[----:B------:R-:W-:-:S03]  /*4760*/  IMAD.MOV.U32 R20, RZ, RZ, R8 ;  /* 0x000000ffff147224 */ /* 0x000fc600078e0008 */
[----:B------:R-:W-:-:S03]  /*4770*/  SEL R21, R21, R9, P2 ;  /* 0x0000000915157207 */ /* 0x000fc60001000000 */
[----:B------:R-:W-:-:S08]  /*4780*/  DADD R22, -R18, R22 ;  /* 0x0000000012167229 */ /* 0x000fd00000000116 */
[----:B------:R-:W-:-:S08]  /*4790*/  DADD R14, R14, -R22 ;  /* 0x000000000e0e7229 */ /* 0x000fd00000000816 */
[----:B------:R-:W-:-:S08]  /*47a0*/  DFMA R16, R16, UR6, R14 ;  /* 0x0000000610107c2b */ /* 0x000fd0000800000e */
[----:B------:R-:W-:-:S08]  /*47b0*/  DADD R14, R12, R16 ;  /* 0x000000000c0e7229 */ /* 0x000fd00000000010 */
[----:B------:R-:W-:Y:S02]  /*47c0*/  DADD R18, R12, -R14 ;  /* 0x000000000c127229 */ /* 0x000fe4000000080e */
[----:B------:R-:W-:-:S06]  /*47d0*/  DMUL R12, R14, R20 ;  /* 0x000000140e0c7228 */ /* 0x000fcc0000000000 */
[----:B------:R-:W-:Y:S02]  /*47e0*/  DADD R18, R16, R18 ;  /* 0x0000000010127229 */ /* 0x000fe40000000012 */
[----:B------:R-:W-:Y:S01]  /*47f0*/  DFMA R14, R14, R20, -R12 ;  /* 0x000000140e0e722b */ /* 0x000fe2000000080c */
[----:B------:R-:W-:Y:S01]  /*4800*/  MOV R16, 0x652b82fe ;  /* 0x652b82fe00107802 */ /* 0x000fe20000000f00 */
[----:B------:R-:W-:-:S06]  /*4810*/  IMAD.MOV.U32 R17, RZ, RZ, 0x3ff71547 ;  /* 0x3ff71547ff117424 */ /* 0x000fcc00078e00ff */
[----:B------:R-:W-:-:S08]  /*4820*/  DFMA R18, R18, R20, R14 ;  /* 0x000000141212722b */ /* 0x000fd0000000000e */
[----:B------:R-:W-:-:S08]  /*4830*/  DADD R14, R12, R18 ;  /* 0x000000000c0e7229 */ /* 0x000fd00000000012 */
[----:B------:R-:W-:Y:S02]  /*4840*/  DFMA R16, R14, R16, 6.75539944105574400000e+15 ;  /* 0x433800000e10742b */ /* 0x000fe40000000010 */
[----:B------:R-:W-:Y:S01]  /*4850*/  FSETP.GEU.AND P2, PT, |R15|, 4.1917929649353027344, PT ;  /* 0x4086232b0f00780b */ /* 0x000fe20003f4e200 */
[----:B------:R-:W-:-:S05]  /*4860*/  DADD R12, R12, -R14 ;  /* 0x000000000c0c7229 */ /* 0x000fca000000080e */
[----:B------:R-:W-:-:S03]  /*4870*/  DADD R20, R16, -6.75539944105574400000e+15 ;  /* 0xc338000010147429 */ /* 0x000fc60000000000 */
[----:B------:R-:W-:-:S05]  /*4880*/  DADD R18, R18, R12 ;  /* 0x0000000012127229 */ /* 0x000fca000000000c */
[----:B------:R-:W-:Y:S01]  /*4890*/  DFMA R22, R20, -UR4, R14 ;  /* 0x8000000414167c2b */ /* 0x000fe2000800000e */
[----:B------:R-:W-:Y:S01]  /*48a0*/  UMOV UR4, 0x3b39803f ;  /* 0x3b39803f00047882 */ /* 0x000fe20000000000 */
[----:B------:R-:W-:-:S06]  /*48b0*/  UMOV UR5, 0x3c7abc9e ;  /* 0x3c7abc9e00057882 */ /* 0x000fcc0000000000 */
[----:B------:R-:W-:Y:S01]  /*48c0*/  DFMA R20, R20, -UR4, R22 ;  /* 0x8000000414147c2b */ /* 0x000fe20008000016 */
[----:B------:R-:W-:Y:S01]  /*48d0*/  UMOV UR4, 0x69ce2bdf ;  /* 0x69ce2bdf00047882 */ /* 0x000fe20000000000 */
[----:B------:R-:W-:Y:S01]  /*48e0*/  IMAD.MOV.U32 R22, RZ, RZ, -0x35dec16 ;  /* 0xfca213eaff167424 */ /* 0x000fe200078e00ff */
[----:B------:R-:W-:Y:S01]  /*48f0*/  MOV R23, 0x3e928af3 ;  /* 0x3e928af300177802 */ /* 0x000fe20000000f00 */
[----:B------:R-:W-:-:S05]  /*4900*/  UMOV UR5, 0x3e5ade15 ;  /* 0x3e5ade1500057882 */ /* 0x000fca0000000000 */
        /* <DEDUP_REMOVED lines=24> */
[----:B------:R-:W-:-:S08]  /*4a90*/  DFMA R22, R20, R22, UR4 ;  /* 0x0000000414167e2b */ /* 0x000fd00008000016 */
[----:B------:R-:W-:-:S08]  /*4aa0*/  DFMA R22, R20, R22, 1 ;  /* 0x3ff000001416742b */ /* 0x000fd00000000016 */
[----:B------:R-:W-:-:S10]  /*4ab0*/  DFMA R20, R20, R22, 1 ;  /* 0x3ff000001414742b */ /* 0x000fd40000000016 */
[----:B------:R-:W-:Y:S02]  /*4ac0*/  IMAD R13, R16, 0x100000, R21 ;  /* 0x00100000100d7824 */ /* 0x000fe400078e0215 */
[----:B------:R-:W-:Y:S01]  /*4ad0*/  IMAD.MOV.U32 R12, RZ, RZ, R20 ;  /* 0x000000ffff0c7224 */ /* 0x000fe200078e0014 */
[----:B------:R-:W-:Y:S06]  /*4ae0*/  @!P2 BRA `(.L_x_41) ;  /* 0x000000000030a947 */ /* 0x000fec0003800000 */
[----:B------:R-:W-:Y:S01]  /*4af0*/  FSETP.GEU.AND P3, PT, |R15|, 4.2275390625, PT ;  /* 0x408748000f00780b */ /* 0x000fe20003f6e200 */
[C---:B------:R-:W-:Y:S02]  /*4b00*/  DADD R12, R14.reuse, +INF ;  /* 0x7ff000000e0c7429 */ /* 0x040fe40000000000 */
[----:B------:R-:W-:-:S08]  /*4b10*/  DSETP.GEU.AND P2, PT, R14, RZ, PT ;  /* 0x000000ff0e00722a */ /* 0x000fd00003f4e000 */
[----:B------:R-:W-:Y:S02]  /*4b20*/  FSEL R12, R12, RZ, P2 ;  /* 0x000000ff0c0c7208 */ /* 0x000fe40001000000 */
[----:B------:R-:W-:Y:S02]  /*4b30*/  @!P3 LEA.HI R5, R16, R16, RZ, 0x1 ;  /* 0x000000101005b211 */ /* 0x000fe400078f08ff */
[----:B------:R-:W-:Y:S02]  /*4b40*/  FSEL R13, R13, RZ, P2 ;  /* 0x000000ff0d0d7208 */ /* 0x000fe40001000000 */
[----:B------:R-:W-:-:S04]  /*4b50*/  @!P3 SHF.R.S32.HI R5, RZ, 0x1, R5 ;  /* 0x00000001ff05b819 */ /* 0x000fc80000011405 */
[----:B------:R-:W-:Y:S01]  /*4b60*/  @!P3 IADD3 R14, PT, PT, R16, -R5, RZ ;  /* 0x80000005100eb210 */ /* 0x000fe20007ffe0ff */
[----:B------:R-:W-:-:S03]  /*4b70*/  @!P3 IMAD R21, R5, 0x100000, R21 ;  /* 0x001000000515b824 */ /* 0x000fc600078e0215 */
[----:B------:R-:W-:Y:S01]  /*4b80*/  @!P3 LEA R15, R14, 0x3ff00000, 0x14 ;  /* 0x3ff000000e0fb811 */ /* 0x000fe200078ea0ff */
[----:B------:R-:W-:-:S06]  /*4b90*/  @!P3 IMAD.MOV.U32 R14, RZ, RZ, RZ ;  /* 0x000000ffff0eb224 */ /* 0x000fcc00078e00ff */
[----:B------:R-:W-:-:S11]  /*4ba0*/  @!P3 DMUL R12, R20, R14 ;  /* 0x0000000e140cb228 */ /* 0x000fd60000000000 */
.L_x_41:
[----:B------:R-:W-:Y:S01]  /*4bb0*/  DFMA R18, R18, R12, R12 ;  /* 0x0000000c1212722b */ /* 0x000fe2000000000c */
[----:B------:R-:W-:Y:S01]  /*4bc0*/  MOV R14, R0 ;  /* 0x00000000000e7202 */ /* 0x000fe20000000f00 */
[----:B------:R-:W-:Y:S01]  /*4bd0*/  DSETP.NEU.AND P2, PT, |R12|, +INF , PT ;  /* 0x7ff000000c00742a */ /* 0x000fe20003f4d200 */
[----:B------:R-:W-:-:S07]  /*4be0*/  IMAD.MOV.U32 R15, RZ, RZ, 0x0 ;  /* 0x00000000ff0f7424 */ /* 0x000fce00078e00ff */
[----:B------:R-:W-:Y:S02]  /*4bf0*/  FSEL R12, R12, R18, !P2 ;  /* 0x000000120c0c7208 */ /* 0x000fe40005000000 */
[----:B------:R-:W-:Y:S01]  /*4c00*/  FSEL R13, R13, R19, !P2 ;  /* 0x000000130d0d7208 */ /* 0x000fe20005000000 */
[----:B------:R-:W-:Y:S06]  /*4c10*/  RET.REL.NODEC R14 `(stage_aerodinamica) ;  /* 0xffffffb00ef87950 */ /* 0x000fec0003c3ffff */
.L_x_42:
[----:B------:R-:W-:-:S00]  /*4c20*/  BRA `(.L_x_42) ;  /* 0xfffffffc00fc7947 */ /* 0x000fc0000383ffff */
[----:B------:R-:W-:-:S00]  /*4c30*/  NOP ;  /* 0x0000000000007918 */ /* 0x000fc00000000000 */
        /* <DEDUP_REMOVED lines=12> */
.L_x_46:


//--------------------- .nv.shared.reserved.0     --------------------------
	.section	.nv.shared.reserved.0,"aw",@nobits
	.weak		__nv_reservedSMEM_offset_0_alias
	.size		__nv_reservedSMEM_offset_0_alias, 0, 64
	.other		__nv_reservedSMEM_offset_0_alias,@"STO_CUDA_RESERVED_SHARED STV_DEFAULT"
__nv_reservedSMEM_offset_0_alias:
	.zero		0
	.zero		64


//--------------------- .nv.constant0.stage_aerodinamica --------------------------
	.section	.nv.constant0.stage_aerodinamica,"a",@progbits
	.sectionflags	@""
	.align	4
.nv.constant0.stage_aerodinamica:
	.zero		980


//--------------------- SYMBOLS --------------------------

	.type		.nv.reservedSmem.offset0,@object
	.size		.nv.reservedSmem.offset0,0x4
	.type		malloc,@function
